	.target	sm_100

	.elftype	@"ET_EXEC"


//--------------------- .note.nv.tkinfo           --------------------------
	.section	.note.nv.tkinfo,"",@"SHT_NOTE"
	.sectionflags	@"SHF_NOTE_NV_TKINFO"
	.tkinfo
        /*0018*/ 	.word	0x00000081
        /*0030*/ 	.string	""
        /*0030*/ 	.string	"ptxas"
        /*0030*/ 	.string	"Cuda compilation tools, release 12.9, V12.9.86"
        /*0030*/ 	.string	"Build cuda_12.9.r12.9/compiler.36037853_0"
        /*0030*/ 	.string	"-regUsageLevel 10 -arch sm_100f -m 64 "



//--------------------- .note.nv.cuver            --------------------------
	.section	.note.nv.cuver,"",@"SHT_NOTE"
	.sectionflags	@"SHF_NOTE_NV_CUVER"
        /*0018*/ 	.short	0x0001
        /*001a*/ 	.short	0x0064
        /*001c*/ 	.short	0x0001
        /*001e*/ 	.short	0x0000
        /*0020*/ 	.short	0x0001
        /*0022*/ 	.short	0x0000


//--------------------- .nv.info                  --------------------------
	.section	.nv.info,"",@"SHT_CUDA_INFO"
	.align	4


	//----- nvinfo : EIATTR_REGCOUNT
	.align		4
        /*0000*/ 	.byte	0x04, 0x2f
        /*0002*/ 	.short	(.L_15 - .L_14)
	.align		4
.L_14:
        /*0004*/ 	.word	index@(_ZN9deep_gemm24sm100_fp8_gemm_1d1d_implILN4cute4UMMA5MajorE0ELS3_0ELj0ELj4096ELj7168ELj128ELj160ELj128ELj64ELj128ELj128ELj64ELj5ELj128ELj128ELj1ELb0ELj148ELNS_8GemmTypeE1ELb0EN7cutlass10bfloat16_tENS_16EpilogueIdentityEEEvPijjj14CUtensorMap_stS9_S9_S9_S9_)
        /*0008*/ 	.word	0x00000038


	//----- nvinfo : EIATTR_FRAME_SIZE
	.align		4
.L_15:
        /*000c*/ 	.byte	0x04, 0x11
        /*000e*/ 	.short	(.L_17 - .L_16)
	.align		4
.L_16:
        /*0010*/ 	.word	index@($__internal_3_$__cuda_sm20_div_u16)
        /*0014*/ 	.word	0x00000000


	//----- nvinfo : EIATTR_FRAME_SIZE
	.align		4
.L_17:
        /*0018*/ 	.byte	0x04, 0x11
        /*001a*/ 	.short	(.L_19 - .L_18)
	.align		4
.L_18:
        /*001c*/ 	.word	index@($__internal_2_$__cuda_sm10x_tcgen05_guardrail_trap_unallocated_columns_being_dealloced)
        /*0020*/ 	.word	0x00000000


	//----- nvinfo : EIATTR_FRAME_SIZE
	.align		4
.L_19:
        /*0024*/ 	.byte	0x04, 0x11
        /*0026*/ 	.short	(.L_21 - .L_20)
	.align		4
.L_20:
        /*0028*/ 	.word	index@($__internal_1_$__cuda_sm10x_tcgen05_guardrail_trap_phase_invalid_during_alloc)
        /*002c*/ 	.word	0x00000000


	//----- nvinfo : EIATTR_FRAME_SIZE
	.align		4
.L_21:
        /*0030*/ 	.byte	0x04, 0x11
        /*0032*/ 	.short	(.L_23 - .L_22)
	.align		4
.L_22:
        /*0034*/ 	.word	index@($__internal_0_$__cuda_sm10x_tcgen05_guardrail_trap_col_being_dealloced_not_returned_by_alloc)
        /*0038*/ 	.word	0x00000000


	//----- nvinfo : EIATTR_FRAME_SIZE
	.align		4
.L_23:
        /*003c*/ 	.byte	0x04, 0x11
        /*003e*/ 	.short	(.L_25 - .L_24)
	.align		4
.L_24:
        /*0040*/ 	.word	index@(_ZN9deep_gemm24sm100_fp8_gemm_1d1d_implILN4cute4UMMA5MajorE0ELS3_0ELj0ELj4096ELj7168ELj128ELj160ELj128ELj64ELj128ELj128ELj64ELj5ELj128ELj128ELj1ELb0ELj148ELNS_8GemmTypeE1ELb0EN7cutlass10bfloat16_tENS_16EpilogueIdentityEEEvPijjj14CUtensorMap_stS9_S9_S9_S9_)
        /*0044*/ 	.word	0x00000000


	//----- nvinfo : EIATTR_MIN_STACK_SIZE
	.align		4
.L_25:
        /*0048*/ 	.byte	0x04, 0x12
        /*004a*/ 	.short	(.L_27 - .L_26)
	.align		4
.L_26:
        /*004c*/ 	.word	index@(_ZN9deep_gemm24sm100_fp8_gemm_1d1d_implILN4cute4UMMA5MajorE0ELS3_0ELj0ELj4096ELj7168ELj128ELj160ELj128ELj64ELj128ELj128ELj64ELj5ELj128ELj128ELj1ELb0ELj148ELNS_8GemmTypeE1ELb0EN7cutlass10bfloat16_tENS_16EpilogueIdentityEEEvPijjj14CUtensorMap_stS9_S9_S9_S9_)
        /*0050*/ 	.word	0x00000000
.L_27:


//--------------------- .nv.info._ZN9deep_gemm24sm100_fp8_gemm_1d1d_implILN4cute4UMMA5MajorE0ELS3_0ELj0ELj4096ELj7168ELj128ELj160ELj128ELj64ELj128ELj128ELj64ELj5ELj128ELj128ELj1ELb0ELj148ELNS_8GemmTypeE1ELb0EN7cutlass10bfloat16_tENS_16EpilogueIdentityEEEvPijjj14CUtensorMap_stS9_S9_S9_S9_ --------------------------
	.section	.nv.info._ZN9deep_gemm24sm100_fp8_gemm_1d1d_implILN4cute4UMMA5MajorE0ELS3_0ELj0ELj4096ELj7168ELj128ELj160ELj128ELj64ELj128ELj128ELj64ELj5ELj128ELj128ELj1ELb0ELj148ELNS_8GemmTypeE1ELb0EN7cutlass10bfloat16_tENS_16EpilogueIdentityEEEvPijjj14CUtensorMap_stS9_S9_S9_S9_,"",@"SHT_CUDA_INFO"
	.sectionflags	@""
	.align	4


	//----- nvinfo : EIATTR_CUDA_API_VERSION
	.align		4
        /*0000*/ 	.byte	0x04, 0x37
        /*0002*/ 	.short	(.L_29 - .L_28)
.L_28:
        /*0004*/ 	.word	0x00000081


	//----- nvinfo : EIATTR_KPARAM_INFO
	.align		4
.L_29:
        /*0008*/ 	.byte	0x04, 0x17
        /*000a*/ 	.short	(.L_31 - .L_30)
.L_30:
        /*000c*/ 	.word	0x00000000
        /*0010*/ 	.short	0x0008
        /*0012*/ 	.short	0x0240
        /*0014*/ 	.byte	0x00, 0xf0, 0x01, 0x02


	//----- nvinfo : EIATTR_KPARAM_INFO
	.align		4
.L_31:
        /*0018*/ 	.byte	0x04, 0x17
        /*001a*/ 	.short	(.L_33 - .L_32)
.L_32:
        /*001c*/ 	.word	0x00000000
        /*0020*/ 	.short	0x0007
        /*0022*/ 	.short	0x01c0
        /*0024*/ 	.byte	0x00, 0xf0, 0x01, 0x02


	//----- nvinfo : EIATTR_KPARAM_INFO
	.align		4
.L_33:
        /*0028*/ 	.byte	0x04, 0x17
        /*002a*/ 	.short	(.L_35 - .L_34)
.L_34:
        /*002c*/ 	.word	0x00000000
        /*0030*/ 	.short	0x0006
        /*0032*/ 	.short	0x0140
        /*0034*/ 	.byte	0x00, 0xf0, 0x01, 0x02


	//----- nvinfo : EIATTR_KPARAM_INFO
	.align		4
.L_35:
        /*0038*/ 	.byte	0x04, 0x17
        /*003a*/ 	.short	(.L_37 - .L_36)
.L_36:
        /*003c*/ 	.word	0x00000000
        /*0040*/ 	.short	0x0005
        /*0042*/ 	.short	0x00c0
        /*0044*/ 	.byte	0x00, 0xf0, 0x01, 0x02


	//----- nvinfo : EIATTR_KPARAM_INFO
	.align		4
.L_37:
        /*0048*/ 	.byte	0x04, 0x17
        /*004a*/ 	.short	(.L_39 - .L_38)
.L_38:
        /*004c*/ 	.word	0x00000000
        /*0050*/ 	.short	0x0004
        /*0052*/ 	.short	0x0040
        /*0054*/ 	.byte	0x00, 0xf0, 0x01, 0x02


	//----- nvinfo : EIATTR_KPARAM_INFO
	.align		4
.L_39:
        /*0058*/ 	.byte	0x04, 0x17
        /*005a*/ 	.short	(.L_41 - .L_40)
.L_40:
        /*005c*/ 	.word	0x00000000
        /*0060*/ 	.short	0x0003
        /*0062*/ 	.short	0x0010
        /*0064*/ 	.byte	0x00, 0xf0, 0x11, 0x00


	//----- nvinfo : EIATTR_KPARAM_INFO
	.align		4
.L_41:
        /*0068*/ 	.byte	0x04, 0x17
        /*006a*/ 	.short	(.L_43 - .L_42)
.L_42:
        /*006c*/ 	.word	0x00000000
        /*0070*/ 	.short	0x0002
        /*0072*/ 	.short	0x000c
        /*0074*/ 	.byte	0x00, 0xf0, 0x11, 0x00


	//----- nvinfo : EIATTR_KPARAM_INFO
	.align		4
.L_43:
        /*0078*/ 	.byte	0x04, 0x17
        /*007a*/ 	.short	(.L_45 - .L_44)
.L_44:
        /*007c*/ 	.word	0x00000000
        /*0080*/ 	.short	0x0001
        /*0082*/ 	.short	0x0008
        /*0084*/ 	.byte	0x00, 0xf0, 0x11, 0x00


	//----- nvinfo : EIATTR_KPARAM_INFO
	.align		4
.L_45:
        /*0088*/ 	.byte	0x04, 0x17
        /*008a*/ 	.short	(.L_47 - .L_46)
.L_46:
        /*008c*/ 	.word	0x00000000
        /*0090*/ 	.short	0x0000
        /*0092*/ 	.short	0x0000
        /*0094*/ 	.byte	0x00, 0xf5, 0x21, 0x00


	//----- nvinfo : EIATTR_AT_ENTRY_FRAGMENTS
	.align		4
.L_47:
        /*0098*/ 	.byte	0x04, 0x4f
        /*009a*/ 	.short	(.L_49 - .L_48)


	//   ....[0]....
.L_48:
        /*009c*/ 	.word	0x00000004


	//----- nvinfo : EIATTR_RESERVED_SMEM_USED
	.align		4
.L_49:
        /*00a0*/ 	.byte	0x01, 0x41
	.zero		2


	//----- nvinfo : EIATTR_SPARSE_MMA_MASK
	.align		4
        /*00a4*/ 	.byte	0x03, 0x50
        /*00a6*/ 	.short	0x0000


	//----- nvinfo : EIATTR_TCGEN05_1CTA_USED
	.align		4
        /*00a8*/ 	.byte	0x01, 0x51
	.zero		2


	//----- nvinfo : EIATTR_MAXREG_COUNT
	.align		4
        /*00ac*/ 	.byte	0x03, 0x1b
        /*00ae*/ 	.short	0x00ff


	//----- nvinfo : EIATTR_NUM_BARRIERS
	.align		4
        /*00b0*/ 	.byte	0x02, 0x4c
        /*00b2*/ 	.byte	0x09
	.zero		1


	//----- nvinfo : EIATTR_INT_WARP_WIDE_INSTR_OFFSETS
	.align		4
        /*00b4*/ 	.byte	0x04, 0x31
        /*00b6*/ 	.short	(.L_51 - .L_50)


	//   ....[0]....
.L_50:
        /*00b8*/ 	.word	0x00003e70


	//   ....[1]....
        /*00bc*/ 	.word	0x00003e90


	//----- nvinfo : EIATTR_COOP_GROUP_MASK_REGIDS
	.align		4
.L_51:
        /*00c0*/ 	.byte	0x04, 0x29
        /*00c2*/ 	.short	(.L_53 - .L_52)


	//   ....[0]....
.L_52:
        /*00c4*/ 	.word	0xffffffff


	//   ....[1]....
        /*00c8*/ 	.word	0xffffffff


	//   ....[2]....
        /*00cc*/ 	.word	0xffffffff


	//   ....[3]....
        /*00d0*/ 	.word	0xffffffff


	//   ....[4]....
        /*00d4*/ 	.word	0xffffffff


	//   ....[5]....
        /*00d8*/ 	.word	0xffffffff


	//   ....[6]....
        /*00dc*/ 	.word	0xffffffff


	//   ....[7]....
        /*00e0*/ 	.word	0xffffffff


	//   ....[8]....
        /*00e4*/ 	.word	0xffffffff


	//   ....[9]....
        /*00e8*/ 	.word	0xffffffff


	//   ....[10]....
        /*00ec*/ 	.word	0xffffffff


	//   ....[11]....
        /*00f0*/ 	.word	0xffffffff


	//   ....[12]....
        /*00f4*/ 	.word	0xffffffff


	//   ....[13]....
        /*00f8*/ 	.word	0xffffffff


	//----- nvinfo : EIATTR_COOP_GROUP_INSTR_OFFSETS
	.align		4
.L_53:
        /*00fc*/ 	.byte	0x04, 0x28
        /*00fe*/ 	.short	(.L_55 - .L_54)


	//   ....[0]....
.L_54:
        /*0100*/ 	.word	0x00000030


	//   ....[1]....
        /*0104*/ 	.word	0x000004a0


	//   ....[2]....
        /*0108*/ 	.word	0x00000760


	//   ....[3]....
        /*010c*/ 	.word	0x00000bb0


	//   ....[4]....
        /*0110*/ 	.word	0x00000c60


	//   ....[5]....
        /*0114*/ 	.word	0x00000d10


	//   ....[6]....
        /*0118*/ 	.word	0x00001310


	//   ....[7]....
        /*011c*/ 	.word	0x00001330


	//   ....[8]....
        /*0120*/ 	.word	0x00001350


	//   ....[9]....
        /*0124*/ 	.word	0x000015a0


	//   ....[10]....
        /*0128*/ 	.word	0x000015d0


	//   ....[11]....
        /*012c*/ 	.word	0x00001610


	//   ....[12]....
        /*0130*/ 	.word	0x00003d90


	//   ....[13]....
        /*0134*/ 	.word	0x00003f50


	//----- nvinfo : EIATTR_VRC_CTA_INIT_COUNT
	.align		4
.L_55:
        /*0138*/ 	.byte	0x02, 0x4a
        /*013a*/ 	.byte	0x80
	.zero		1


	//----- nvinfo : EIATTR_MBARRIER_INSTR_OFFSETS
	.align		4
        /*013c*/ 	.byte	0x04, 0x39
        /*013e*/ 	.short	(.L_57 - .L_56)


	//   ....[0]....
.L_56:
        /*0140*/ 	.word	0x00000330
        /*0144*/ 	.word	0x000000ff
        /*0148*/ 	.word	0x00032e00
        /*014c*/ 	.short	0x0100
        /*014e*/ 	.byte	0x05
	.zero		1


	//   ....[1]....
        /*0150*/ 	.word	0x00000340
        /*0154*/ 	.word	0x000000ff
        /*0158*/ 	.word	0x00032e28
        /*015c*/ 	.short	0x0100
        /*015e*/ 	.byte	0x05
	.zero		1


	//   ....[2]....
        /*0160*/ 	.word	0x00000350
        /*0164*/ 	.word	0x000000ff
        /*0168*/ 	.word	0x00032e50
        /*016c*/ 	.short	0x0100
        /*016e*/ 	.byte	0x05
	.zero		1


	//   ....[3]....
        /*0170*/ 	.word	0x00000360
        /*0174*/ 	.word	0x000000ff
        /*0178*/ 	.word	0x00032e08
        /*017c*/ 	.short	0x0100
        /*017e*/ 	.byte	0x05
	.zero		1


	//   ....[4]....
        /*0180*/ 	.word	0x00000370
        /*0184*/ 	.word	0x000000ff
        /*0188*/ 	.word	0x00032e30
        /*018c*/ 	.short	0x0100
        /*018e*/ 	.byte	0x05
	.zero		1


	//   ....[5]....
        /*0190*/ 	.word	0x00000380
        /*0194*/ 	.word	0x000000ff
        /*0198*/ 	.word	0x00032e58
        /*019c*/ 	.short	0x0100
        /*019e*/ 	.byte	0x05
	.zero		1


	//   ....[6]....
        /*01a0*/ 	.word	0x00000390
        /*01a4*/ 	.word	0x000000ff
        /*01a8*/ 	.word	0x00032e10
        /*01ac*/ 	.short	0x0100
        /*01ae*/ 	.byte	0x05
	.zero		1


	//   ....[7]....
        /*01b0*/ 	.word	0x000003a0
        /*01b4*/ 	.word	0x000000ff
        /*01b8*/ 	.word	0x00032e38
        /*01bc*/ 	.short	0x0100
        /*01be*/ 	.byte	0x05
	.zero		1


	//   ....[8]....
        /*01c0*/ 	.word	0x000003b0
        /*01c4*/ 	.word	0x000000ff
        /*01c8*/ 	.word	0x00032e60
        /*01cc*/ 	.short	0x0100
        /*01ce*/ 	.byte	0x05
	.zero		1


	//   ....[9]....
        /*01d0*/ 	.word	0x000003c0
        /*01d4*/ 	.word	0x000000ff
        /*01d8*/ 	.word	0x00032e18
        /*01dc*/ 	.short	0x0100
        /*01de*/ 	.byte	0x05
	.zero		1


	//   ....[10]....
        /*01e0*/ 	.word	0x000003d0
        /*01e4*/ 	.word	0x000000ff
        /*01e8*/ 	.word	0x00032e40
        /*01ec*/ 	.short	0x0100
        /*01ee*/ 	.byte	0x05
	.zero		1


	//   ....[11]....
        /*01f0*/ 	.word	0x000003e0
        /*01f4*/ 	.word	0x000000ff
        /*01f8*/ 	.word	0x00032e68
        /*01fc*/ 	.short	0x0100
        /*01fe*/ 	.byte	0x05
	.zero		1


	//   ....[12]....
        /*0200*/ 	.word	0x000003f0
        /*0204*/ 	.word	0x000000ff
        /*0208*/ 	.word	0x00032e20
        /*020c*/ 	.short	0x0100
        /*020e*/ 	.byte	0x05
	.zero		1


	//   ....[13]....
        /*0210*/ 	.word	0x00000400
        /*0214*/ 	.word	0x000000ff
        /*0218*/ 	.word	0x00032e48
        /*021c*/ 	.short	0x0100
        /*021e*/ 	.byte	0x05
	.zero		1


	//   ....[14]....
        /*0220*/ 	.word	0x00000410
        /*0224*/ 	.word	0x000000ff
        /*0228*/ 	.word	0x00032e70
        /*022c*/ 	.short	0x0100
        /*022e*/ 	.byte	0x05
	.zero		1


	//   ....[15]....
        /*0230*/ 	.word	0x00000420
        /*0234*/ 	.word	0x000000ff
        /*0238*/ 	.word	0x00032e78
        /*023c*/ 	.short	0x0100
        /*023e*/ 	.byte	0x05
	.zero		1


	//   ....[16]....
        /*0240*/ 	.word	0x00000430
        /*0244*/ 	.word	0x000000ff
        /*0248*/ 	.word	0x00032e88
        /*024c*/ 	.short	0x0100
        /*024e*/ 	.byte	0x05
	.zero		1


	//   ....[17]....
        /*0250*/ 	.word	0x00000440
        /*0254*/ 	.word	0x000000ff
        /*0258*/ 	.word	0x00032e80
        /*025c*/ 	.short	0x0100
        /*025e*/ 	.byte	0x05
	.zero		1


	//   ....[18]....
        /*0260*/ 	.word	0x00000450
        /*0264*/ 	.word	0x000000ff
        /*0268*/ 	.word	0x00032e90
        /*026c*/ 	.short	0x0100
        /*026e*/ 	.byte	0x05
	.zero		1


	//   ....[19]....
        /*0270*/ 	.word	0x00000a60
        /*0274*/ 	.word	0x00000002
        /*0278*/ 	.word	0x00032e00
        /*027c*/ 	.short	0x010a
        /*027e*/ 	.byte	0xff
	.zero		1


	//   ....[20]....
        /*0280*/ 	.word	0x00000df0
        /*0284*/ 	.word	0x00000002
        /*0288*/ 	.word	0x00000000
        /*028c*/ 	.short	0x0101
        /*028e*/ 	.byte	0xff
	.zero		1


	//   ....[21]....
        /*0290*/ 	.word	0x00001120
        /*0294*/ 	.word	0x00000000
        /*0298*/ 	.word	0x00032e88
        /*029c*/ 	.short	0x010a
        /*029e*/ 	.byte	0x08
	.zero		1


	//   ....[22]....
        /*02a0*/ 	.word	0x000011a0
        /*02a4*/ 	.word	0x000000ff
        /*02a8*/ 	.word	0x00032e50
        /*02ac*/ 	.short	0x010a
        /*02ae*/ 	.byte	0x0a
	.zero		1


	//   ....[23]....
        /*02b0*/ 	.word	0x00001570
        /*02b4*/ 	.word	0x000000ff
        /*02b8*/ 	.word	0x00032e50
        /*02bc*/ 	.short	0x010a
        /*02be*/ 	.byte	0x0d
	.zero		1


	//   ....[24]....
        /*02c0*/ 	.word	0x00001ba0
        /*02c4*/ 	.word	0x00000017
        /*02c8*/ 	.word	0x00000028
        /*02cc*/ 	.short	0x010a
        /*02ce*/ 	.byte	0xff
	.zero		1


	//   ....[25]....
        /*02d0*/ 	.word	0x00002010
        /*02d4*/ 	.word	0x0000001d
        /*02d8*/ 	.word	0x00000028
        /*02dc*/ 	.short	0x010a
        /*02de*/ 	.byte	0xff
	.zero		1


	//   ....[26]....
        /*02e0*/ 	.word	0x00002250
        /*02e4*/ 	.word	0x0000000f
        /*02e8*/ 	.word	0x00000028
        /*02ec*/ 	.short	0x010a
        /*02ee*/ 	.byte	0xff
	.zero		1


	//   ....[27]....
        /*02f0*/ 	.word	0x00002400
        /*02f4*/ 	.word	0x00000007
        /*02f8*/ 	.word	0x00000028
        /*02fc*/ 	.short	0x010a
        /*02fe*/ 	.byte	0xff
	.zero		1


	//   ....[28]....
        /*0300*/ 	.word	0x00002a20
        /*0304*/ 	.word	0x00000002
        /*0308*/ 	.word	0x00032e78
        /*030c*/ 	.short	0x010a
        /*030e*/ 	.byte	0xff
	.zero		1


	//   ....[29]....
        /*0310*/ 	.word	0x00003c10
        /*0314*/ 	.word	0x00000002
        /*0318*/ 	.word	0x00000000
        /*031c*/ 	.short	0x0101
        /*031e*/ 	.byte	0xff
	.zero		1


	//   ....[30]....
        /*0320*/ 	.word	0x00003f80
        /*0324*/ 	.word	0x00000002
        /*0328*/ 	.word	0x00032e00
        /*032c*/ 	.short	0x010a
        /*032e*/ 	.byte	0xff
	.zero		1


	//   ....[31]....
        /*0330*/ 	.word	0x00004000
        /*0334*/ 	.word	0x00000000
        /*0338*/ 	.word	0x00032e88
        /*033c*/ 	.short	0x010a
        /*033e*/ 	.byte	0xff
	.zero		1


	//   ....[32]....
        /*0340*/ 	.word	0x00004070
        /*0344*/ 	.word	0x00000002
        /*0348*/ 	.word	0x00032e50
        /*034c*/ 	.short	0x010a
        /*034e*/ 	.byte	0xff
	.zero		1


	//   ....[33]....
        /*0350*/ 	.word	0x000040e0
        /*0354*/ 	.word	0x00000002
        /*0358*/ 	.word	0x00032e50
        /*035c*/ 	.short	0x010a
        /*035e*/ 	.byte	0xff
	.zero		1


	//   ....[34]....
        /*0360*/ 	.word	0x00004140
        /*0364*/ 	.word	0x00000017
        /*0368*/ 	.word	0x00000028
        /*036c*/ 	.short	0x010a
        /*036e*/ 	.byte	0xff
	.zero		1


	//   ....[35]....
        /*0370*/ 	.word	0x000041b0
        /*0374*/ 	.word	0x0000001d
        /*0378*/ 	.word	0x00000028
        /*037c*/ 	.short	0x010a
        /*037e*/ 	.byte	0xff
	.zero		1


	//   ....[36]....
        /*0380*/ 	.word	0x00004210
        /*0384*/ 	.word	0x0000000f
        /*0388*/ 	.word	0x00000028
        /*038c*/ 	.short	0x010a
        /*038e*/ 	.byte	0xff
	.zero		1


	//   ....[37]....
        /*0390*/ 	.word	0x00004270
        /*0394*/ 	.word	0x00000007
        /*0398*/ 	.word	0x00000028
        /*039c*/ 	.short	0x010a
        /*039e*/ 	.byte	0xff
	.zero		1


	//   ....[38]....
        /*03a0*/ 	.word	0x000042d0
        /*03a4*/ 	.word	0x00000002
        /*03a8*/ 	.word	0x00032e78
        /*03ac*/ 	.short	0x010a
        /*03ae*/ 	.byte	0xff
	.zero		1


	//----- nvinfo : EIATTR_NUM_MBARRIERS
	.align		4
.L_57:
        /*03b0*/ 	.byte	0x03, 0x38
        /*03b2*/ 	.short	0x0013


	//----- nvinfo : EIATTR_EXIT_INSTR_OFFSETS
	.align		4
        /*03b4*/ 	.byte	0x04, 0x1c
        /*03b6*/ 	.short	(.L_59 - .L_58)


	//   ....[0]....
.L_58:
        /*03b8*/ 	.word	0x00000860


	//   ....[1]....
        /*03bc*/ 	.word	0x00000e50


	//   ....[2]....
        /*03c0*/ 	.word	0x00000f20


	//   ....[3]....
        /*03c4*/ 	.word	0x00001890


	//   ....[4]....
        /*03c8*/ 	.word	0x00001900


	//   ....[5]....
        /*03cc*/ 	.word	0x00002620


	//   ....[6]....
        /*03d0*/ 	.word	0x00002680


	//   ....[7]....
        /*03d4*/ 	.word	0x00003d70


	//   ....[8]....
        /*03d8*/ 	.word	0x00003f60


	//----- nvinfo : EIATTR_MAX_THREADS
	.align		4
.L_59:
        /*03dc*/ 	.byte	0x04, 0x05
        /*03de*/ 	.short	(.L_61 - .L_60)
.L_60:
        /*03e0*/ 	.word	0x00000100
        /*03e4*/ 	.word	0x00000001
        /*03e8*/ 	.word	0x00000001


	//----- nvinfo : EIATTR_CRS_STACK_SIZE
	.align		4
.L_61:
        /*03ec*/ 	.byte	0x04, 0x1e
        /*03ee*/ 	.short	(.L_63 - .L_62)
.L_62:
        /*03f0*/ 	.word	0x00000000


	//----- nvinfo : EIATTR_CBANK_PARAM_SIZE
	.align		4
.L_63:
        /*03f4*/ 	.byte	0x03, 0x19
        /*03f6*/ 	.short	0x02c0


	//----- nvinfo : EIATTR_PARAM_CBANK
	.align		4
        /*03f8*/ 	.byte	0x04, 0x0a
        /*03fa*/ 	.short	(.L_65 - .L_64)
	.align		4
.L_64:
        /*03fc*/ 	.word	index@(.nv.constant0._ZN9deep_gemm24sm100_fp8_gemm_1d1d_implILN4cute4UMMA5MajorE0ELS3_0ELj0ELj4096ELj7168ELj128ELj160ELj128ELj64ELj128ELj128ELj64ELj5ELj128ELj128ELj1ELb0ELj148ELNS_8GemmTypeE1ELb0EN7cutlass10bfloat16_tENS_16EpilogueIdentityEEEvPijjj14CUtensorMap_stS9_S9_S9_S9_)
        /*0400*/ 	.short	0x0380
        /*0402*/ 	.short	0x02c0


	//----- nvinfo : EIATTR_SW_WAR
	.align		4
.L_65:
        /*0404*/ 	.byte	0x04, 0x36
        /*0406*/ 	.short	(.L_67 - .L_66)
.L_66:
        /*0408*/ 	.word	0x00000008
.L_67:


//--------------------- .nv.compat                --------------------------
	.section	.nv.compat,"",@"SHT_CUDA_COMPAT_INFO"
	.align	4
        /*0000*/ 	.byte	0x02, 0x02, 0x02, 0x00, 0x02, 0x05, 0x05, 0x00, 0x02, 0x03, 0x01, 0x00, 0x02, 0x06, 0x01, 0x00


//--------------------- .nv.callgraph             --------------------------
	.section	.nv.callgraph,"",@"SHT_CUDA_CALLGRAPH"
	.align	4
	.sectionentsize	8
	.align		4
        /*0000*/ 	.word	0x00000000
	.align		4
        /*0004*/ 	.word	0xffffffff
	.align		4
        /*0008*/ 	.word	0x00000000
	.align		4
        /*000c*/ 	.word	0xfffffffe
	.align		4
        /*0010*/ 	.word	0x00000000
	.align		4
        /*0014*/ 	.word	0xfffffffd
	.align		4
        /*0018*/ 	.word	0x00000000
	.align		4
        /*001c*/ 	.word	0xfffffffc


//--------------------- .nv.constant4             --------------------------
	.section	.nv.constant4,"a",@progbits
	.align	8
	.align		8
.nv.constant4:
        /*0000*/ 	.dword	_ZN47_INTERNAL_74b5945e_9_kernel_cu_51bb24d7_28917014cuda3std3__45__cpo5beginE
	.align		8
        /*0008*/ 	.dword	_ZN47_INTERNAL_74b5945e_9_kernel_cu_51bb24d7_28917014cuda3std3__45__cpo3endE
	.align		8
        /*0010*/ 	.dword	_ZN47_INTERNAL_74b5945e_9_kernel_cu_51bb24d7_28917014cuda3std3__45__cpo6cbeginE
	.align		8
        /*0018*/ 	.dword	_ZN47_INTERNAL_74b5945e_9_kernel_cu_51bb24d7_28917014cuda3std3__45__cpo4cendE
	.align		8
        /*0020*/ 	.dword	_ZN47_INTERNAL_74b5945e_9_kernel_cu_51bb24d7_28917014cuda3std3__449_GLOBAL__N__74b5945e_9_kernel_cu_51bb24d7_28917016ignoreE
	.align		8
        /*0028*/ 	.dword	_ZN47_INTERNAL_74b5945e_9_kernel_cu_51bb24d7_28917014cuda3std3__419piecewise_constructE
	.align		8
        /*0030*/ 	.dword	_ZN47_INTERNAL_74b5945e_9_kernel_cu_51bb24d7_28917014cuda3std3__48in_placeE
	.align		8
        /*0038*/ 	.dword	_ZN47_INTERNAL_74b5945e_9_kernel_cu_51bb24d7_28917014cuda3std6ranges3__45__cpo4swapE
	.align		8
        /*0040*/ 	.dword	_ZN47_INTERNAL_74b5945e_9_kernel_cu_51bb24d7_28917014cuda3std6ranges3__45__cpo9iter_moveE
	.align		8
        /*0048*/ 	.dword	_ZN47_INTERNAL_74b5945e_9_kernel_cu_51bb24d7_28917014cute7productE
	.align		8
        /*0050*/ 	.dword	_ZN47_INTERNAL_74b5945e_9_kernel_cu_51bb24d7_28917014cute1_E


//--------------------- .text._ZN9deep_gemm24sm100_fp8_gemm_1d1d_implILN4cute4UMMA5MajorE0ELS3_0ELj0ELj4096ELj7168ELj128ELj160ELj128ELj64ELj128ELj128ELj64ELj5ELj128ELj128ELj1ELb0ELj148ELNS_8GemmTypeE1ELb0EN7cutlass10bfloat16_tENS_16EpilogueIdentityEEEvPijjj14CUtensorMap_stS9_S9_S9_S9_ --------------------------
	.section	.text._ZN9deep_gemm24sm100_fp8_gemm_1d1d_implILN4cute4UMMA5MajorE0ELS3_0ELj0ELj4096ELj7168ELj128ELj160ELj128ELj64ELj128ELj128ELj64ELj5ELj128ELj128ELj1ELb0ELj148ELNS_8GemmTypeE1ELb0EN7cutlass10bfloat16_tENS_16EpilogueIdentityEEEvPijjj14CUtensorMap_stS9_S9_S9_S9_,"ax",@progbits
	.align	128
        .global         _ZN9deep_gemm24sm100_fp8_gemm_1d1d_implILN4cute4UMMA5MajorE0ELS3_0ELj0ELj4096ELj7168ELj128ELj160ELj128ELj64ELj128ELj128ELj64ELj5ELj128ELj128ELj1ELb0ELj148ELNS_8GemmTypeE1ELb0EN7cutlass10bfloat16_tENS_16EpilogueIdentityEEEvPijjj14CUtensorMap_stS9_S9_S9_S9_
        .type           _ZN9deep_gemm24sm100_fp8_gemm_1d1d_implILN4cute4UMMA5MajorE0ELS3_0ELj0ELj4096ELj7168ELj128ELj160ELj128ELj64ELj128ELj128ELj64ELj5ELj128ELj128ELj1ELb0ELj148ELNS_8GemmTypeE1ELb0EN7cutlass10bfloat16_tENS_16EpilogueIdentityEEEvPijjj14CUtensorMap_stS9_S9_S9_S9_,@function
        .size           _ZN9deep_gemm24sm100_fp8_gemm_1d1d_implILN4cute4UMMA5MajorE0ELS3_0ELj0ELj4096ELj7168ELj128ELj160ELj128ELj64ELj128ELj128ELj64ELj5ELj128ELj128ELj1ELb0ELj148ELNS_8GemmTypeE1ELb0EN7cutlass10bfloat16_tENS_16EpilogueIdentityEEEvPijjj14CUtensorMap_stS9_S9_S9_S9_,(.L_x_75 - _ZN9deep_gemm24sm100_fp8_gemm_1d1d_implILN4cute4UMMA5MajorE0ELS3_0ELj0ELj4096ELj7168ELj128ELj160ELj128ELj64ELj128ELj128ELj64ELj5ELj128ELj128ELj1ELb0ELj148ELNS_8GemmTypeE1ELb0EN7cutlass10bfloat16_tENS_16EpilogueIdentityEEEvPijjj14CUtensorMap_stS9_S9_S9_S9_)
        .other          _ZN9deep_gemm24sm100_fp8_gemm_1d1d_implILN4cute4UMMA5MajorE0ELS3_0ELj0ELj4096ELj7168ELj128ELj160ELj128ELj64ELj128ELj128ELj64ELj5ELj128ELj128ELj1ELb0ELj148ELNS_8GemmTypeE1ELb0EN7cutlass10bfloat16_tENS_16EpilogueIdentityEEEvPijjj14CUtensorMap_stS9_S9_S9_S9_,@"STO_CUDA_ENTRY STV_DEFAULT"
_ZN9deep_gemm24sm100_fp8_gemm_1d1d_implILN4cute4UMMA5MajorE0ELS3_0ELj0ELj4096ELj7168ELj128ELj160ELj128ELj64ELj128ELj128ELj64ELj5ELj128ELj128ELj1ELb0ELj148ELNS_8GemmTypeE1ELb0EN7cutlass10bfloat16_tENS_16EpilogueIdentityEEEvPijjj14CUtensorMap_stS9_S9_S9_S9_:
.text._ZN9deep_gemm24sm100_fp8_gemm_1d1d_implILN4cute4UMMA5MajorE0ELS3_0ELj0ELj4096ELj7168ELj128ELj160ELj128ELj64ELj128ELj128ELj64ELj5ELj128ELj128ELj1ELb0ELj148ELNS_8GemmTypeE1ELb0EN7cutlass10bfloat16_tENS_16EpilogueIdentityEEEvPijjj14CUtensorMap_stS9_S9_S9_S9_:
[----:B------:R-:W1:Y:S01]  /*0000*/  LDC R1, c[0x0][0x37c] ;  /* 0x0000df00ff017b82 */ /* 0x000e620000000800 */
[----:B------:R-:W2:Y:S02]  /*0010*/  S2R R0, SR_TID.X ;  /* 0x0000000000007919 */ /* 0x000ea40000002100 */
[----:B--2---:R-:W-:-:S05]  /*0020*/  SHF.R.U32.HI R0, RZ, 0x5, R0 ;  /* 0x00000005ff007819 */ /* 0x004fca0000011600 */
[----:B------:R-:W2:Y:S02]  /*0030*/  SHFL.IDX PT, R3, R0, RZ, 0x1f ;  /* 0x00001fff00037589 */ /* 0x000ea400000e0000 */
[----:B--2---:R-:W-:-:S13]  /*0040*/  ISETP.NE.AND P0, PT, R3, 0x2, PT ;  /* 0x000000020300780c */ /* 0x004fda0003f05270 */
[----:B-1----:R-:W-:Y:S05]  /*0050*/  @!P0 BRA `(.L_x_0) ;  /* 0x00000004000c8947 */ /* 0x002fea0003800000 */
[----:B------:R-:W-:-:S13]  /*0060*/  ISETP.NE.AND P0, PT, R3, 0x1, PT ;  /* 0x000000010300780c */ /* 0x000fda0003f05270 */
[----:B------:R-:W-:Y:S05]  /*0070*/  @!P0 BRA `(.L_x_1) ;  /* 0x0000000000608947 */ /* 0x000fea0003800000 */
[----:B------:R-:W-:-:S13]  /*0080*/  ISETP.NE.AND P0, PT, R3, RZ, PT ;  /* 0x000000ff0300720c */ /* 0x000fda0003f05270 */
[----:B------:R-:W-:Y:S05]  /*0090*/  @P0 BRA `(.L_x_2) ;  /* 0x0000000400b40947 */ /* 0x000fea0003800000 */
[----:B------:R-:W-:Y:S01]  /*00a0*/  ELECT P0, URZ, PT ;  /* 0x0000000000ff782f */ /* 0x000fe20003800000 */
[----:B------:R-:W-:-:S12]  /*00b0*/  BSSY.RECONVERGENT B0, `(.L_x_3) ;  /* 0x0000013000007945 */ /* 0x000fd80003800200 */
[----:B------:R-:W-:Y:S05]  /*00c0*/  @!P0 BRA `(.L_x_4) ;  /* 0x0000000000448947 */ /* 0x000fea0003800000 */
[----:B------:R-:W1:Y:S02]  /*00d0*/  LDCU.64 UR4, c[0x0][0x348] ;  /* 0x00006900ff0477ac */ /* 0x000e640008000a00 */
[----:B-1----:R-:W-:Y:S02]  /*00e0*/  UIADD3 UR12, UP4, UPT, UR4, 0x40, URZ ;  /* 0x00000040040c7890 */ /* 0x002fe4000ff9e0ff */
[----:B------:R-:W-:Y:S02]  /*00f0*/  UIADD3 UR10, UP3, UPT, UR4, 0xc0, URZ ;  /* 0x000000c0040a7890 */ /* 0x000fe4000ff7e0ff */
[----:B------:R-:W-:Y:S02]  /*0100*/  UIADD3 UR8, UP2, UPT, UR4, 0x140, URZ ;  /* 0x0000014004087890 */ /* 0x000fe4000ff5e0ff */
[----:B------:R-:W-:Y:S02]  /*0110*/  UIADD3 UR6, UP1, UPT, UR4, 0x1c0, URZ ;  /* 0x000001c004067890 */ /* 0x000fe4000ff3e0ff */
[----:B------:R-:W-:-:S02]  /*0120*/  UIADD3 UR4, UP0, UPT, UR4, 0x240, URZ ;  /* 0x0000024004047890 */ /* 0x000fc4000ff1e0ff */
[----:B------:R-:W-:Y:S02]  /*0130*/  UIADD3.X UR13, UPT, UPT, URZ, UR5, URZ, UP4, !UPT ;  /* 0x00000005ff0d7290 */ /* 0x000fe4000a7fe4ff */
[----:B------:R-:W-:Y:S02]  /*0140*/  UIADD3.X UR11, UPT, UPT, URZ, UR5, URZ, UP3, !UPT ;  /* 0x00000005ff0b7290 */ /* 0x000fe40009ffe4ff */
[----:B------:R-:W-:Y:S02]  /*0150*/  UIADD3.X UR9, UPT, UPT, URZ, UR5, URZ, UP2, !UPT ;  /* 0x00000005ff097290 */ /* 0x000fe400097fe4ff */
[----:B------:R-:W-:Y:S02]  /*0160*/  UIADD3.X UR7, UPT, UPT, URZ, UR5, URZ, UP1, !UPT ;  /* 0x00000005ff077290 */ /* 0x000fe40008ffe4ff */
[----:B------:R-:W-:Y:S01]  /*0170*/  UIADD3.X UR5, UPT, UPT, URZ, UR5, URZ, UP0, !UPT ;  /* 0x00000005ff057290 */ /* 0x000fe200087fe4ff */
[----:B------:R1:W-:Y:S02]  /*0180*/  UTMACCTL.PF [UR12] ;  /* 0x000000000c0079b9 */ /* 0x0003e40008040000 */
[----:B------:R1:W-:Y:S02]  /*0190*/  UTMACCTL.PF [UR10] ;  /* 0x000000000a0079b9 */ /* 0x0003e40008040000 */
[----:B------:R1:W-:Y:S02]  /*01a0*/  UTMACCTL.PF [UR8] ;  /* 0x00000000080079b9 */ /* 0x0003e40008040000 */
[----:B------:R1:W-:Y:S02]  /*01b0*/  UTMACCTL.PF [UR6] ;  /* 0x00000000060079b9 */ /* 0x0003e40008040000 */
[----:B------:R1:W-:Y:S02]  /*01c0*/  UTMACCTL.PF [UR4] ;  /* 0x00000000040079b9 */ /* 0x0003e40008040000 */
[----:B-1----:R-:W-:Y:S01]  /*01d0*/  NOP ;  /* 0x0000000000007918 */ /* 0x002fe20000000000 */
.L_x_4:
[----:B------:R-:W-:Y:S05]  /*01e0*/  BSYNC.RECONVERGENT B0 ;  /* 0x0000000000007941 */ /* 0x000fea0003800200 */
.L_x_3:
[----:B------:R-:W-:Y:S05]  /*01f0*/  BRA `(.L_x_2) ;  /* 0x00000004005c7947 */ /* 0x000fea0003800000 */
.L_x_1:
[----:B------:R-:W-:Y:S01]  /*0200*/  ELECT P0, URZ, PT ;  /* 0x0000000000ff782f */ /* 0x000fe20003800000 */
[----:B------:R-:W-:-:S12]  /*0210*/  BSSY.RECONVERGENT B0, `(.L_x_5) ;  /* 0x0000026000007945 */ /* 0x000fd80003800200 */
[----:B------:R-:W-:Y:S05]  /*0220*/  @!P0 BRA `(.L_x_6) ;  /* 0x0000000000908947 */ /* 0x000fea0003800000 */
[----:B------:R-:W1:Y:S01]  /*0230*/  S2UR UR5, SR_CgaCtaId ;  /* 0x00000000000579c3 */ /* 0x000e620000008800 */
[----:B------:R-:W-:Y:S01]  /*0240*/  UMOV UR7, 0x400 ;  /* 0x0000040000077882 */ /* 0x000fe20000000000 */
[----:B------:R-:W-:Y:S01]  /*0250*/  UMOV UR6, 0x1 ;  /* 0x0000000100067882 */ /* 0x000fe20000000000 */
[----:B------:R-:W-:Y:S02]  /*0260*/  UMOV UR4, 0x20 ;  /* 0x0000002000047882 */ /* 0x000fe40000000000 */
[----:B------:R-:W-:-:S04]  /*0270*/  UIADD3 UR8, UPT, UPT, -UR4, 0x100000, URZ ;  /* 0x0010000004087890 */ /* 0x000fc8000fffe1ff */
[----:B------:R-:W-:Y:S02]  /*0280*/  USHF.L.U32 UR9, UR8, 0xb, URZ ;  /* 0x0000000b08097899 */ /* 0x000fe400080006ff */
[----:B------:R-:W-:Y:S01]  /*0290*/  USHF.L.U32 UR8, UR8, 0x1, URZ ;  /* 0x0000000108087899 */ /* 0x000fe200080006ff */
[----:B------:R-:W-:Y:S02]  /*02a0*/  UMOV UR4, 0x80 ;  /* 0x0000008000047882 */ /* 0x000fe40000000000 */
[----:B------:R-:W-:-:S04]  /*02b0*/  UIADD3 UR10, UPT, UPT, -UR4, 0x100000, URZ ;  /* 0x00100000040a7890 */ /* 0x000fc8000fffe1ff */
[----:B------:R-:W-:Y:S02]  /*02c0*/  USHF.L.U32 UR11, UR10, 0xb, URZ ;  /* 0x0000000b0a0b7899 */ /* 0x000fe400080006ff */
[----:B------:R-:W-:Y:S02]  /*02d0*/  USHF.L.U32 UR10, UR10, 0x1, URZ ;  /* 0x000000010a0a7899 */ /* 0x000fe400080006ff */
[----:B-1----:R-:W-:Y:S02]  /*02e0*/  ULEA UR5, UR5, UR7, 0x18 ;  /* 0x0000000705057291 */ /* 0x002fe4000f8ec0ff */
[----:B------:R-:W-:-:S04]  /*02f0*/  UIADD3 UR6, UPT, UPT, -UR6, 0x100000, URZ ;  /* 0x0010000006067890 */ /* 0x000fc8000fffe1ff */
[----:B------:R-:W-:Y:S02]  /*0300*/  USHF.L.U32 UR7, UR6, 0xb, URZ ;  /* 0x0000000b06077899 */ /* 0x000fe400080006ff */
[----:B------:R-:W-:Y:S01]  /*0310*/  USHF.L.U32 UR6, UR6, 0x1, URZ ;  /* 0x0000000106067899 */ /* 0x000fe200080006ff */
[----:B------:R-:W1:Y:S11]  /*0320*/  FENCE.VIEW.ASYNC.S ;  /* 0x00000000000073c6 */ /* 0x000e760000000000 */
[----:B-1----:R1:W2:Y:S01]  /*0330*/  SYNCS.EXCH.64 URZ, [UR5+0x32e00], UR6 ;  /* 0x032e000605ff75b2 */ /* 0x0022a20008000100 */
[----:B------:R1:W3:Y:S01]  /*0340*/  SYNCS.EXCH.64 URZ, [UR5+0x32e28], UR6 ;  /* 0x032e280605ff75b2 */ /* 0x0002e20008000100 */
[----:B------:R1:W4:Y:S01]  /*0350*/  SYNCS.EXCH.64 URZ, [UR5+0x32e50], UR8 ;  /* 0x032e500805ff75b2 */ /* 0x0003220008000100 */
[----:B------:R1:W1:Y:S01]  /*0360*/  SYNCS.EXCH.64 URZ, [UR5+0x32e08], UR6 ;  /* 0x032e080605ff75b2 */ /* 0x0002620008000100 */
        /* <DEDUP_REMOVED lines=15> */
[----:B------:R-:W-:Y:S01]  /*0460*/  NOP ;  /* 0x0000000000007918 */ /* 0x000fe20000000000 */
.L_x_6:
[----:B-1----:R-:W-:Y:S05]  /*0470*/  BSYNC.RECONVERGENT B0 ;  /* 0x0000000000007941 */ /* 0x002fea0003800200 */
.L_x_5:
[----:B------:R-:W-:Y:S05]  /*0480*/  BRA `(.L_x_2) ;  /* 0x0000000000b87947 */ /* 0x000fea0003800000 */
.L_x_0:
[----:B------:R-:W1:Y:S01]  /*0490*/  S2UR UR6, SR_CgaCtaId ;  /* 0x00000000000679c3 */ /* 0x000e620000008800 */
[----:B------:R-:W-:Y:S01]  /*04a0*/  NOP ;  /* 0x0000000000007918 */ /* 0x000fe20000000000 */
[----:B------:R-:W-:Y:S01]  /*04b0*/  UMOV UR4, 0x40 ;  /* 0x0000004000047882 */ /* 0x000fe20000000000 */
[----:B------:R-:W-:Y:S01]  /*04c0*/  UMOV UR5, 0x400 ;  /* 0x0000040000057882 */ /* 0x000fe20000000000 */
[----:B-1----:R-:W-:Y:S02]  /*04d0*/  ULEA UR4, UR6, UR4, 0x18 ;  /* 0x0000000406047291 */ /* 0x002fe4000f8ec0ff */
[----:B------:R-:W-:-:S07]  /*04e0*/  ULEA UR5, UR6, UR5, 0x18 ;  /* 0x0000000506057291 */ /* 0x000fce000f8ec0ff */
[----:B------:R-:W1:Y:S02]  /*04f0*/  LDS.U8 R0, [UR4] ;  /* 0x00000004ff007984 */ /* 0x000e640008000000 */
[----:B-1----:R-:W-:-:S13]  /*0500*/  ISETP.NE.AND P0, PT, R0, RZ, PT ;  /* 0x000000ff0000720c */ /* 0x002fda0003f05270 */
[----:B------:R-:W-:Y:S05]  /*0510*/  @P0 BRA `(.L_x_7) ;  /* 0x00000000007c0947 */ /* 0x000fea0003800000 */
[----:B------:R-:W-:-:S13]  /*0520*/  ELECT P0, URZ, PT ;  /* 0x0000000000ff782f */ /* 0x000fda0003800000 */
[----:B------:R-:W-:Y:S05]  /*0530*/  @!P0 BRA `(.L_x_8) ;  /* 0x0000000000848947 */ /* 0x000fea0003800000 */
[----:B------:R-:W-:Y:S01]  /*0540*/  UMOV UR4, 0x10 ;  /* 0x0000001000047882 */ /* 0x000fe20000000000 */
[----:B------:R-:W-:-:S04]  /*0550*/  IMAD.MOV.U32 R2, RZ, RZ, 0xffff ;  /* 0x0000ffffff027424 */ /* 0x000fc800078e00ff */
[----:B------:R-:W-:Y:S04]  /*0560*/  DEPBAR.LE SB1, 0x36 ;  /* 0x00009d800000791a */ /* 0x000fe80000000000 */
[----:B------:R-:W1:Y:S02]  /*0570*/  UTCATOMSWS.FIND_AND_SET.ALIGN UP0, UR4, UR4 ;  /* 0x00000004000475e3 */ /* 0x000e640008000800 */
[----:B-1----:R-:W-:Y:S01]  /*0580*/  PLOP3.LUT P0, PT, PT, PT, UP0, 0x80, 0x8 ;  /* 0x000000000008781c */ /* 0x002fe20003f0f008 */
[----:B------:R-:W-:-:S03]  /*0590*/  IMAD.U32 R7, RZ, RZ, UR4 ;  /* 0x00000004ff077e24 */ /* 0x000fc6000f8e00ff */
[----:B------:R-:W-:-:S04]  /*05a0*/  SEL R0, RZ, 0xffffffff, !P0 ;  /* 0xffffffffff007807 */ /* 0x000fc80004000000 */
[----:B------:R-:W-:Y:S01]  /*05b0*/  ISETP.NE.AND P0, PT, R0, RZ, PT ;  /* 0x000000ff0000720c */ /* 0x000fe20003f05270 */
[----:B------:R-:W-:-:S12]  /*05c0*/  IMAD.MOV.U32 R0, RZ, RZ, 0x1 ;  /* 0x00000001ff007424 */ /* 0x000fd800078e00ff */
[----:B------:R-:W-:Y:S05]  /*05d0*/  @P0 BRA `(.L_x_9) ;  /* 0x0000000000240947 */ /* 0x000fea0003800000 */
.L_x_10:
[----:B------:R-:W-:Y:S05]  /*05e0*/  NANOSLEEP 0x64 ;  /* 0x000000640000795d */ /* 0x000fea0003800000 */
[----:B------:R-:W-:-:S05]  /*05f0*/  UMOV UR4, 0x10 ;  /* 0x0000001000047882 */ /* 0x000fca0000000000 */
[----:B------:R-:W-:Y:S04]  /*0600*/  DEPBAR.LE SB1, 0x36 ;  /* 0x00009d800000791a */ /* 0x000fe80000000000 */
[----:B------:R-:W1:Y:S02]  /*0610*/  UTCATOMSWS.FIND_AND_SET.ALIGN UP0, UR4, UR4 ;  /* 0x00000004000475e3 */ /* 0x000e640008000800 */
[----:B-1----:R-:W-:Y:S01]  /*0620*/  PLOP3.LUT P0, PT, PT, PT, UP0, 0x80, 0x8 ;  /* 0x000000000008781c */ /* 0x002fe20003f0f008 */
[----:B------:R-:W-:-:S03]  /*0630*/  IMAD.U32 R7, RZ, RZ, UR4 ;  /* 0x00000004ff077e24 */ /* 0x000fc6000f8e00ff */
[----:B------:R-:W-:-:S04]  /*0640*/  SEL R4, RZ, 0xffffffff, !P0 ;  /* 0xffffffffff047807 */ /* 0x000fc80004000000 */
[----:B------:R-:W-:-:S13]  /*0650*/  ISETP.NE.AND P0, PT, R4, RZ, PT ;  /* 0x000000ff0400720c */ /* 0x000fda0003f05270 */
[----:B------:R-:W-:Y:S05]  /*0660*/  @!P0 BRA `(.L_x_10) ;  /* 0xfffffffc00dc8947 */ /* 0x000fea000383ffff */
.L_x_9:
[C---:B------:R-:W-:Y:S01]  /*0670*/  VIADD R5, R7.reuse, 0x10 ;  /* 0x0000001007057836 */ /* 0x040fe20000000000 */
[----:B------:R-:W-:Y:S01]  /*0680*/  UMOV UR4, 0x50 ;  /* 0x0000005000047882 */ /* 0x000fe20000000000 */
[----:B------:R-:W-:Y:S01]  /*0690*/  SHF.L.U32 R2, R2, R7, RZ ;  /* 0x0000000702027219 */ /* 0x000fe200000006ff */
[----:B------:R-:W-:Y:S01]  /*06a0*/  ULEA UR4, UR6, UR4, 0x18 ;  /* 0x0000000406047291 */ /* 0x000fe2000f8ec0ff */
[----:B------:R-:W-:Y:S01]  /*06b0*/  IMAD.SHL.U32 R7, R7, 0x20, RZ ;  /* 0x0000002007077824 */ /* 0x000fe200078e00ff */
[----:B------:R-:W-:-:S04]  /*06c0*/  SHF.L.U32 R5, R0, R5, RZ ;  /* 0x0000000500057219 */ /* 0x000fc800000006ff */
[----:B------:R-:W-:-:S05]  /*06d0*/  LOP3.LUT R2, R5, R2, RZ, 0xfc, !PT ;  /* 0x0000000205027212 */ /* 0x000fca00078efcff */
[----:B------:R1:W-:Y:S04]  /*06e0*/  ATOMS.OR RZ, [UR4], R2 ;  /* 0x00000002ffff798c */ /* 0x0003e8000b000004 */
[----:B------:R1:W-:Y:S01]  /*06f0*/  STS [UR5+0x32e98], R7 ;  /* 0x032e9807ff007988 */ /* 0x0003e20008000805 */
[----:B------:R-:W-:Y:S05]  /*0700*/  BRA `(.L_x_8) ;  /* 0x0000000000107947 */ /* 0x000fea0003800000 */
.L_x_7:
[----:B------:R-:W-:Y:S02]  /*0710*/  MOV R0, 0xffffffff ;  /* 0xffffffff00007802 */ /* 0x000fe40000000f00 */
[----:B------:R-:W-:-:S03]  /*0720*/  MOV R4, 0x750 ;  /* 0x0000075000047802 */ /* 0x000fc60000000f00 */
[----:B------:R1:W-:Y:S04]  /*0730*/  STS [UR5+0x32e98], R0 ;  /* 0x032e9800ff007988 */ /* 0x0003e80008000805 */
[----:B-1----:R-:W-:Y:S05]  /*0740*/  CALL.REL.NOINC `($__internal_1_$__cuda_sm10x_tcgen05_guardrail_trap_phase_invalid_during_alloc) ;  /* 0x0000003c00007944 */ /* 0x002fea0003c00000 */
.L_x_8:
[----:B------:R-:W-:Y:S05]  /*0750*/  WARPSYNC.ALL ;  /* 0x0000000000007948 */ /* 0x000fea0003800000 */
[----:B------:R-:W-:Y:S01]  /*0760*/  NOP ;  /* 0x0000000000007918 */ /* 0x000fe20000000000 */
.L_x_2:
[----:B------:R-:W5:Y:S01]  /*0770*/  LDC R0, c[0x0][0x388] ;  /* 0x0000e200ff007b82 */ /* 0x000f620000000800 */
[----:B------:R-:W1:Y:S07]  /*0780*/  S2R R21, SR_LANEID ;  /* 0x0000000000157919 */ /* 0x000e6e0000000000 */
[----:B--234-:R-:W-:Y:S01]  /*0790*/  BAR.SYNC.DEFER_BLOCKING 0x0 ;  /* 0x0000000000007b1d */ /* 0x01cfe20000010000 */
[----:B------:R-:W-:Y:S02]  /*07a0*/  ISETP.NE.AND P0, PT, R3, RZ, PT ;  /* 0x000000ff0300720c */ /* 0x000fe40003f05270 */
[----:B-----5:R-:W-:-:S04]  /*07b0*/  IADD3 R0, PT, PT, R0, 0x7f, RZ ;  /* 0x0000007f00007810 */ /* 0x020fc80007ffe0ff */
[----:B------:R-:W-:-:S05]  /*07c0*/  SHF.R.U32.HI R20, RZ, 0x7, R0 ;  /* 0x00000007ff147819 */ /* 0x000fca0000011600 */
[----:B-1----:R-:W-:Y:S02]  /*07d0*/  IMAD R2, R20, 0x1a, RZ ;  /* 0x0000001a14027824 */ /* 0x002fe400078e02ff */
[----:B------:R-:W-:Y:S05]  /*07e0*/  @!P0 BRA `(.L_x_11) ;  /* 0x0000001000348947 */ /* 0x000fea0003800000 */
[----:B------:R-:W-:Y:S01]  /*07f0*/  ISETP.NE.AND P0, PT, R3, 0x1, PT ;  /* 0x000000010300780c */ /* 0x000fe20003f05270 */
[----:B------:R-:W1:-:S12]  /*0800*/  S2UR UR5, SR_CgaCtaId ;  /* 0x00000000000579c3 */ /* 0x000e580000008800 */
[----:B------:R-:W-:Y:S05]  /*0810*/  @!P0 BRA `(.L_x_12) ;  /* 0x0000000400988947 */ /* 0x000fea0003800000 */
[----:B------:R-:W-:-:S13]  /*0820*/  ISETP.NE.AND P0, PT, R3, 0x2, PT ;  /* 0x000000020300780c */ /* 0x000fda0003f05270 */
[----:B------:R-:W-:Y:S05]  /*0830*/  @P0 BRA `(.L_x_13) ;  /* 0x0000001c00880947 */ /* 0x000fea0003800000 */
[----:B------:R-:W2:Y:S02]  /*0840*/  S2UR UR4, SR_CTAID.X ;  /* 0x00000000000479c3 */ /* 0x000ea40000002500 */
[----:B--2---:R-:W-:-:S13]  /*0850*/  ISETP.LE.U32.AND P0, PT, R2, UR4, PT ;  /* 0x0000000402007c0c */ /* 0x004fda000bf03070 */
[----:B-1----:R-:W-:Y:S05]  /*0860*/  @P0 EXIT ;  /* 0x000000000000094d */ /* 0x002fea0003800000 */
[----:B------:R-:W-:Y:S01]  /*0870*/  ULOP3.LUT UR4, URZ, UR4, URZ, 0x33, !UPT ;  /* 0x00000004ff047292 */ /* 0x000fe2000f8e33ff */
[----:B------:R-:W-:Y:S01]  /*0880*/  SHF.R.U32.HI R20, RZ, 0x3, R21 ;  /* 0x00000003ff147819 */ /* 0x000fe20000011615 */
[----:B------:R-:W-:Y:S02]  /*0890*/  HFMA2 R16, -RZ, RZ, 0, 0 ;  /* 0x00000000ff107431 */ /* 0x000fe400000001ff */
[----:B------:R-:W-:Y:S01]  /*08a0*/  IMAD.MOV.U32 R15, RZ, RZ, RZ ;  /* 0x000000ffff0f7224 */ /* 0x000fe200078e00ff */
[----:B------:R-:W-:Y:S01]  /*08b0*/  UMOV UR5, URZ ;  /* 0x000000ff00057c82 */ /* 0x000fe20008000000 */
[----:B------:R-:W-:Y:S01]  /*08c0*/  LOP3.LUT R18, R20, 0x2, RZ, 0x3c, !PT ;  /* 0x0000000214127812 */ /* 0x000fe200078e3cff */
[----:B------:R-:W-:Y:S01]  /*08d0*/  VIADD R25, R2, UR4 ;  /* 0x0000000402197c36 */ /* 0x000fe20008000000 */
[C---:B------:R-:W-:Y:S01]  /*08e0*/  LOP3.LUT R4, R20.reuse, 0x3, RZ, 0x3c, !PT ;  /* 0x0000000314047812 */ /* 0x040fe200078e3cff */
[C---:B------:R-:W-:Y:S01]  /*08f0*/  IMAD.SHL.U32 R0, R20.reuse, 0x20, RZ ;  /* 0x0000002014007824 */ /* 0x040fe200078e00ff */
[----:B------:R-:W-:Y:S01]  /*0900*/  LOP3.LUT R6, R20, 0x1, RZ, 0x3c, !PT ;  /* 0x0000000114067812 */ /* 0x000fe200078e3cff */
[C---:B------:R-:W-:Y:S01]  /*0910*/  IMAD R20, R21.reuse, 0x4, R20 ;  /* 0x0000000415147824 */ /* 0x040fe200078e0214 */
[----:B------:R-:W-:Y:S01]  /*0920*/  SHF.R.U32.HI R25, RZ, 0x2, R25 ;  /* 0x00000002ff197819 */ /* 0x000fe20000011619 */
[C---:B------:R-:W-:Y:S01]  /*0930*/  IMAD.IADD R24, R0.reuse, 0x1, R21 ;  /* 0x0000000100187824 */ /* 0x040fe200078e0215 */
[C---:B------:R-:W-:Y:S01]  /*0940*/  LOP3.LUT R2, R0.reuse, 0x20, RZ, 0x3c, !PT ;  /* 0x0000002000027812 */ /* 0x040fe200078e3cff */
[----:B------:R-:W-:Y:S01]  /*0950*/  IMAD R18, R21, 0x4, R18 ;  /* 0x0000000415127824 */ /* 0x000fe200078e0212 */
[C---:B------:R-:W-:Y:S01]  /*0960*/  LOP3.LUT R22, R0.reuse, 0x40, RZ, 0x3c, !PT ;  /* 0x0000004000167812 */ /* 0x040fe200078e3cff */
[----:B------:R-:W-:Y:S01]  /*0970*/  IMAD.HI.U32 R25, R25, 0x1bacf915, RZ ;  /* 0x1bacf91519197827 */ /* 0x000fe200078e00ff */
[----:B------:R-:W-:-:S02]  /*0980*/  LOP3.LUT R0, R0, 0x60, RZ, 0x3c, !PT ;  /* 0x0000006000007812 */ /* 0x000fc400078e3cff */
[C---:B------:R-:W-:Y:S01]  /*0990*/  LEA R19, R21.reuse, R6, 0x2 ;  /* 0x0000000615137211 */ /* 0x040fe200078e10ff */
[----:B------:R-:W-:Y:S01]  /*09a0*/  IMAD R17, R21, 0x4, R4 ;  /* 0x0000000415117824 */ /* 0x000fe200078e0204 */
[----:B------:R-:W-:Y:S01]  /*09b0*/  IADD3 R23, PT, PT, R2, R21, RZ ;  /* 0x0000001502177210 */ /* 0x000fe20007ffe0ff */
[----:B------:R-:W-:Y:S01]  /*09c0*/  IMAD.IADD R22, R22, 0x1, R21 ;  /* 0x0000000116167824 */ /* 0x000fe200078e0215 */
[----:B------:R-:W-:Y:S01]  /*09d0*/  SHF.R.U32.HI R25, RZ, 0x2, R25 ;  /* 0x00000002ff197819 */ /* 0x000fe20000011619 */
[----:B------:R-:W-:-:S07]  /*09e0*/  IMAD.IADD R21, R0, 0x1, R21 ;  /* 0x0000000100157824 */ /* 0x000fce00078e0215 */
.L_x_17:
[----:B-1----:R-:W1:Y:S01]  /*09f0*/  S2R R0, SR_CgaCtaId ;  /* 0x0000000000007919 */ /* 0x002e620000008800 */
[----:B------:R-:W-:Y:S01]  /*0a00*/  MOV R3, 0x400 ;  /* 0x0000040000037802 */ /* 0x000fe20000000f00 */
[----:B------:R-:W-:-:S03]  /*0a10*/  UMOV UR4, URZ ;  /* 0x000000ff00047c82 */ /* 0x000fc60008000000 */
[----:B-1----:R-:W-:-:S07]  /*0a20*/  LEA R0, R0, R3, 0x18 ;  /* 0x0000000300007211 */ /* 0x002fce00078ec0ff */
.L_x_16:
[----:B-1----:R-:W-:Y:S01]  /*0a30*/  LEA R2, R15, R0, 0x3 ;  /* 0x000000000f027211 */ /* 0x002fe200078e18ff */
[----:B------:R-:W-:Y:S01]  /*0a40*/  ULOP3.LUT UP0, URZ, UR4, 0x3, URZ, 0xc0, !UPT ;  /* 0x0000000304ff7892 */ /* 0x000fe2000f80c0ff */
[----:B------:R-:W-:-:S04]  /*0a50*/  SHF.L.U32 R5, R16, 0x1f, RZ ;  /* 0x0000001f10057819 */ /* 0x000fc800000006ff */
[----:B------:R-:W1:Y:S02]  /*0a60*/  SYNCS.PHASECHK.TRANS64.TRYWAIT P0, [R2+URZ+0x32e00], R5 ;  /* 0x032e0005020075a7 */ /* 0x000e6400080011ff */
[----:B-1----:R-:W-:Y:S05]  /*0a70*/  @!P0 BRA `(.L_x_14) ;  /* 0x00000034003c8947 */ /* 0x002fea0003800000 */
.L_x_54:
[----:B------:R-:W-:Y:S05]  /*0a80*/  BRA.U UP0, `(.L_x_15) ;  /* 0x0000000100bc7547 */ /* 0x000fea000b800000 */
[C-C-:B------:R-:W-:Y:S02]  /*0a90*/  IMAD R26, R15.reuse, 0x200, R0.reuse ;  /* 0x000002000f1a7824 */ /* 0x140fe400078e0200 */
[----:B------:R-:W-:Y:S02]  /*0aa0*/  IMAD R3, R15, 0x400, R0 ;  /* 0x000004000f037824 */ /* 0x000fe400078e0200 */
[--C-:B------:R-:W-:Y:S01]  /*0ab0*/  IMAD R9, R24, 0x4, R26.reuse ;  /* 0x0000000418097824 */ /* 0x100fe200078e021a */
[-C--:B------:R-:W-:Y:S01]  /*0ac0*/  LEA R8, R23, R26.reuse, 0x2 ;  /* 0x0000001a17087211 */ /* 0x080fe200078e10ff */
[--C-:B------:R-:W-:Y:S01]  /*0ad0*/  IMAD R29, R22, 0x4, R26.reuse ;  /* 0x00000004161d7824 */ /* 0x100fe200078e021a */
[-C--:B------:R-:W-:Y:S01]  /*0ae0*/  LEA R27, R21, R26.reuse, 0x2 ;  /* 0x0000001a151b7211 */ /* 0x080fe200078e10ff */
[--C-:B-1----:R-:W-:Y:S01]  /*0af0*/  IMAD R5, R19, 0x4, R26.reuse ;  /* 0x0000000413057824 */ /* 0x102fe200078e021a */
[-C--:B------:R-:W-:Y:S01]  /*0b00*/  LEA R6, R20, R26.reuse, 0x2 ;  /* 0x0000001a14067211 */ /* 0x080fe200078e10ff */
[----:B------:R-:W1:Y:S01]  /*0b10*/  LDS R9, [R9+0x31000] ;  /* 0x0310000009097984 */ /* 0x000e620000000800 */
[----:B------:R-:W-:Y:S01]  /*0b20*/  LEA R4, R18, R26, 0x2 ;  /* 0x0000001a12047211 */ /* 0x000fe200078e10ff */
[----:B------:R-:W-:Y:S01]  /*0b30*/  IMAD R26, R17, 0x4, R26 ;  /* 0x00000004111a7824 */ /* 0x000fe200078e021a */
[-C--:B------:R-:W-:Y:S01]  /*0b40*/  LEA R14, R24, R3.reuse, 0x2 ;  /* 0x00000003180e7211 */ /* 0x080fe200078e10ff */
[----:B------:R-:W2:Y:S01]  /*0b50*/  LDS R8, [R8+0x31000] ;  /* 0x0310000008087984 */ /* 0x000ea20000000800 */
[--C-:B------:R-:W-:Y:S01]  /*0b60*/  IMAD R11, R23, 0x4, R3.reuse ;  /* 0x00000004170b7824 */ /* 0x100fe200078e0203 */
[----:B------:R-:W-:Y:S01]  /*0b70*/  LEA R10, R22, R3, 0x2 ;  /* 0x00000003160a7211 */ /* 0x000fe200078e10ff */
[----:B------:R-:W-:Y:S01]  /*0b80*/  IMAD R7, R21, 0x4, R3 ;  /* 0x0000000415077824 */ /* 0x000fe200078e0203 */
[----:B------:R-:W3:Y:S04]  /*0b90*/  LDS R29, [R29+0x31000] ;  /* 0x031000001d1d7984 */ /* 0x000ee80000000800 */
[----:B------:R-:W4:Y:S01]  /*0ba0*/  LDS R27, [R27+0x31000] ;  /* 0x031000001b1b7984 */ /* 0x000f220000000800 */
[----:B------:R-:W-:-:S03]  /*0bb0*/  NOP ;  /* 0x0000000000007918 */ /* 0x000fc60000000000 */
[----:B-1----:R1:W-:Y:S04]  /*0bc0*/  STS [R6+0x31000], R9 ;  /* 0x0310000906007388 */ /* 0x0023e80000000800 */
[----:B--2---:R2:W-:Y:S04]  /*0bd0*/  STS [R5+0x31000], R8 ;  /* 0x0310000805007388 */ /* 0x0045e80000000800 */
[----:B---3--:R3:W-:Y:S04]  /*0be0*/  STS [R4+0x31000], R29 ;  /* 0x0310001d04007388 */ /* 0x0087e80000000800 */
[----:B----4-:R-:W-:Y:S04]  /*0bf0*/  STS [R26+0x31000], R27 ;  /* 0x0310001b1a007388 */ /* 0x010fe80000000800 */
[----:B------:R-:W4:Y:S04]  /*0c00*/  LDS R13, [R14+0x31a00] ;  /* 0x031a00000e0d7984 */ /* 0x000f280000000800 */
[----:B------:R-:W5:Y:S04]  /*0c10*/  LDS R12, [R11+0x31a00] ;  /* 0x031a00000b0c7984 */ /* 0x000f680000000800 */
[----:B------:R-:W5:Y:S01]  /*0c20*/  LDS R9, [R10+0x31a00] ;  /* 0x031a00000a097984 */ /* 0x000f620000000800 */
[----:B-1----:R-:W-:-:S03]  /*0c30*/  LEA R6, R20, R3, 0x2 ;  /* 0x0000000314067211 */ /* 0x002fc600078e10ff */
[----:B------:R-:W1:Y:S01]  /*0c40*/  LDS R8, [R7+0x31a00] ;  /* 0x031a000007087984 */ /* 0x000e620000000800 */
[----:B--2---:R-:W-:Y:S01]  /*0c50*/  IMAD R5, R19, 0x4, R3 ;  /* 0x0000000413057824 */ /* 0x004fe200078e0203 */
[----:B------:R-:W-:Y:S01]  /*0c60*/  NOP ;  /* 0x0000000000007918 */ /* 0x000fe20000000000 */
[-C--:B---3--:R-:W-:Y:S02]  /*0c70*/  LEA R4, R18, R3.reuse, 0x2 ;  /* 0x0000000312047211 */ /* 0x088fe400078e10ff */
[----:B------:R-:W-:Y:S01]  /*0c80*/  LEA R3, R17, R3, 0x2 ;  /* 0x0000000311037211 */ /* 0x000fe200078e10ff */
[----:B----4-:R-:W-:Y:S04]  /*0c90*/  STS [R6+0x31a00], R13 ;  /* 0x031a000d06007388 */ /* 0x010fe80000000800 */
[----:B-----5:R-:W-:Y:S04]  /*0ca0*/  STS [R5+0x31a00], R12 ;  /* 0x031a000c05007388 */ /* 0x020fe80000000800 */
[----:B------:R-:W-:Y:S04]  /*0cb0*/  STS [R4+0x31a00], R9 ;  /* 0x031a000904007388 */ /* 0x000fe80000000800 */
[----:B-1----:R-:W-:Y:S04]  /*0cc0*/  STS [R3+0x31a00], R8 ;  /* 0x031a000803007388 */ /* 0x002fe80000000800 */
[----:B------:R-:W1:Y:S04]  /*0cd0*/  LDS R27, [R14+0x31c00] ;  /* 0x031c00000e1b7984 */ /* 0x000e680000000800 */
[----:B------:R-:W2:Y:S04]  /*0ce0*/  LDS R26, [R11+0x31c00] ;  /* 0x031c00000b1a7984 */ /* 0x000ea80000000800 */
[----:B------:R-:W3:Y:S04]  /*0cf0*/  LDS R29, [R10+0x31c00] ;  /* 0x031c00000a1d7984 */ /* 0x000ee80000000800 */
[----:B------:R-:W4:Y:S01]  /*0d00*/  LDS R28, [R7+0x31c00] ;  /* 0x031c0000071c7984 */ /* 0x000f220000000800 */
[----:B------:R-:W-:-:S03]  /*0d10*/  NOP ;  /* 0x0000000000007918 */ /* 0x000fc60000000000 */
[----:B-1----:R1:W-:Y:S04]  /*0d20*/  STS [R6+0x31c00], R27 ;  /* 0x031c001b06007388 */ /* 0x0023e80000000800 */
[----:B--2---:R1:W-:Y:S04]  /*0d30*/  STS [R5+0x31c00], R26 ;  /* 0x031c001a05007388 */ /* 0x0043e80000000800 */
[----:B---3--:R1:W-:Y:S04]  /*0d40*/  STS [R4+0x31c00], R29 ;  /* 0x031c001d04007388 */ /* 0x0083e80000000800 */
[----:B----4-:R1:W-:Y:S01]  /*0d50*/  STS [R3+0x31c00], R28 ;  /* 0x031c001c03007388 */ /* 0x0103e20000000800 */
[----:B------:R2:W-:Y:S06]  /*0d60*/  MEMBAR.ALL.CTA ;  /* 0x0000000000007992 */ /* 0x0005ec0000008000 */
[----:B--2---:R-:W2:Y:S02]  /*0d70*/  FENCE.VIEW.ASYNC.S ;  /* 0x00000000000073c6 */ /* 0x004ea40000000000 */
.L_x_15:
[----:B-1----:R-:W-:Y:S01]  /*0d80*/  VIADD R2, R2, 0x32e50 ;  /* 0x00032e5002027836 */ /* 0x002fe20000000000 */
[C---:B------:R-:W-:Y:S01]  /*0d90*/  ISETP.NE.AND P0, PT, R15.reuse, 0x4, PT ;  /* 0x000000040f00780c */ /* 0x040fe20003f05270 */
[----:B------:R-:W-:Y:S01]  /*0da0*/  VIADD R15, R15, 0x1 ;  /* 0x000000010f0f7836 */ /* 0x000fe20000000000 */
[----:B------:R-:W-:Y:S02]  /*0db0*/  UIADD3 UR4, UPT, UPT, UR4, 0x1, URZ ;  /* 0x0000000104047890 */ /* 0x000fe4000fffe0ff */
[----:B------:R-:W-:Y:S02]  /*0dc0*/  PRMT R2, RZ, 0x654, R2 ;  /* 0x00000654ff027816 */ /* 0x000fe40000000002 */
[----:B------:R-:W-:Y:S01]  /*0dd0*/  SEL R15, R15, RZ, P0 ;  /* 0x000000ff0f0f7207 */ /* 0x000fe20000000000 */
[----:B------:R-:W-:Y:S01]  /*0de0*/  UISETP.NE.AND UP0, UPT, UR4, 0x38, UPT ;  /* 0x000000380400788c */ /* 0x000fe2000bf05270 */
[----:B--2---:R1:W-:Y:S02]  /*0df0*/  SYNCS.ARRIVE.TRANS64.RED.A1T0 RZ, [R2+URZ], RZ ;  /* 0x000000ff02ff79a7 */ /* 0x0043e400081004ff */
[----:B------:R-:W-:-:S04]  /*0e00*/  ISETP.NE.AND P0, PT, R15, RZ, PT ;  /* 0x000000ff0f00720c */ /* 0x000fc80003f05270 */
[----:B------:R-:W-:-:S04]  /*0e10*/  SEL R3, RZ, 0x1, P0 ;  /* 0x00000001ff037807 */ /* 0x000fc80000000000 */
[----:B------:R-:W-:Y:S01]  /*0e20*/  LOP3.LUT R16, R16, R3, RZ, 0x3c, !PT ;  /* 0x0000000310107212 */ /* 0x000fe200078e3cff */
[----:B------:R-:W-:Y:S06]  /*0e30*/  BRA.U UP0, `(.L_x_16) ;  /* 0xfffffff900fc7547 */ /* 0x000fec000b83ffff */
[----:B------:R-:W-:-:S13]  /*0e40*/  ISETP.NE.AND P0, PT, R25, UR5, PT ;  /* 0x0000000519007c0c */ /* 0x000fda000bf05270 */
[----:B------:R-:W-:Y:S05]  /*0e50*/  @!P0 EXIT ;  /* 0x000000000000894d */ /* 0x000fea0003800000 */
[----:B------:R-:W-:Y:S01]  /*0e60*/  UIADD3 UR5, UPT, UPT, UR5, 0x1, URZ ;  /* 0x0000000105057890 */ /* 0x000fe2000fffe0ff */
[----:B------:R-:W-:Y:S05]  /*0e70*/  BRA `(.L_x_17) ;  /* 0xfffffff800dc7947 */ /* 0x000fea000383ffff */
.L_x_12:
[----:B-1----:R-:W-:-:S09]  /*0e80*/  UISETP.NE.AND UP0, UPT, UR5, URZ, UPT ;  /* 0x000000ff0500728c */ /* 0x002fd2000bf05270 */
[----:B------:R-:W-:Y:S05]  /*0e90*/  BRA.U UP0, `(.L_x_13) ;  /* 0x0000001500f07547 */ /* 0x000fea000b800000 */
[----:B------:R-:W1:Y:S01]  /*0ea0*/  S2UR UR4, SR_CTAID.X ;  /* 0x00000000000479c3 */ /* 0x000e620000002500 */
[----:B------:R-:W-:Y:S02]  /*0eb0*/  UMOV UR8, 0x400 ;  /* 0x0000040000087882 */ /* 0x000fe40000000000 */
[----:B------:R-:W-:-:S04]  /*0ec0*/  ULEA UR8, UR5, UR8, 0x18 ;  /* 0x0000000805087291 */ /* 0x000fc8000f8ec0ff */
[----:B------:R-:W-:Y:S02]  /*0ed0*/  UIADD3 UR5, UPT, UPT, UR8, 0x18000, URZ ;  /* 0x0001800008057890 */ /* 0x000fe4000fffe0ff */
[----:B------:R-:W-:Y:S02]  /*0ee0*/  UIADD3 UR6, UPT, UPT, UR8, 0x4000, URZ ;  /* 0x0000400008067890 */ /* 0x000fe4000fffe0ff */
[----:B------:R-:W-:-:S04]  /*0ef0*/  USHF.R.U32.HI UR5, URZ, 0x4, UR5 ;  /* 0x00000004ff057899 */ /* 0x000fc80008011605 */
[----:B------:R-:W-:Y:S01]  /*0f00*/  ULOP3.LUT UR5, UR5, 0x3fc0, URZ, 0xc0, !UPT ;  /* 0x00003fc005057892 */ /* 0x000fe2000f8ec0ff */
[----:B-1----:R-:W-:-:S13]  /*0f10*/  ISETP.LE.U32.AND P0, PT, R2, UR4, PT ;  /* 0x0000000402007c0c */ /* 0x002fda000bf03070 */
[----:B------:R-:W-:Y:S05]  /*0f20*/  @P0 EXIT ;  /* 0x000000000000094d */ /* 0x000fea0003800000 */
[----:B------:R-:W-:Y:S01]  /*0f30*/  ULOP3.LUT UR4, URZ, UR4, URZ, 0x33, !UPT ;  /* 0x00000004ff047292 */ /* 0x000fe2000f8e33ff */
[----:B------:R-:W-:Y:S01]  /*0f40*/  IMAD.U32 R0, RZ, RZ, UR5 ;  /* 0x00000005ff007e24 */ /* 0x000fe2000f8e00ff */
[----:B------:R-:W-:Y:S01]  /*0f50*/  USHF.R.U32.HI UR6, URZ, 0x4, UR6 ;  /* 0x00000004ff067899 */ /* 0x000fe20008011606 */
[C---:B------:R-:W-:Y:S01]  /*0f60*/  ISETP.GE.U32.AND P0, PT, R21.reuse, 0x5, PT ;  /* 0x000000051500780c */ /* 0x040fe20003f06070 */
[----:B------:R-:W-:Y:S01]  /*0f70*/  IMAD.MOV.U32 R4, RZ, RZ, RZ ;  /* 0x000000ffff047224 */ /* 0x000fe200078e00ff */
[----:B------:R-:W-:Y:S01]  /*0f80*/  UMOV UR17, URZ ;  /* 0x000000ff00117c82 */ /* 0x000fe20008000000 */
[----:B------:R-:W-:Y:S01]  /*0f90*/  VIADD R3, R2, UR4 ;  /* 0x0000000402037c36 */ /* 0x000fe20008000000 */
[----:B------:R-:W-:Y:S01]  /*0fa0*/  ULOP3.LUT UR6, UR6, 0x3fc0, URZ, 0xc0, !UPT ;  /* 0x00003fc006067892 */ /* 0x000fe2000f8ec0ff */
[C---:B------:R-:W-:Y:S01]  /*0fb0*/  IMAD R5, R21.reuse, 0x500, R0 ;  /* 0x0000050015057824 */ /* 0x040fe200078e0200 */
[----:B------:R-:W-:Y:S01]  /*0fc0*/  UMOV UR15, URZ ;  /* 0x000000ff000f7c82 */ /* 0x000fe20008000000 */
[----:B------:R-:W-:Y:S01]  /*0fd0*/  UMOV UR7, 0x144 ;  /* 0x0000014400077882 */ /* 0x000fe20000000000 */
[----:B------:R-:W-:Y:S01]  /*0fe0*/  SHF.R.U32.HI R3, RZ, 0x2, R3 ;  /* 0x00000002ff037819 */ /* 0x000fe20000011603 */
[----:B------:R-:W-:Y:S01]  /*0ff0*/  UMOV UR4, 0x140 ;  /* 0x0000014000047882 */ /* 0x000fe20000000000 */
[----:B------:R-:W-:Y:S01]  /*1000*/  LEA R7, R21, UR6, 0xa ;  /* 0x0000000615077c11 */ /* 0x000fe2000f8e50ff */
[----:B------:R-:W-:Y:S01]  /*1010*/  UMOV UR6, 0x140 ;  /* 0x0000014000067882 */ /* 0x000fe20000000000 */
[----:B------:R-:W-:Y:S01]  /*1020*/  SEL R5, R5, RZ, !P0 ;  /* 0x000000ff05057207 */ /* 0x000fe20004000000 */
[----:B------:R-:W-:Y:S01]  /*1030*/  IMAD.HI.U32 R3, R3, 0x1bacf915, RZ ;  /* 0x1bacf91503037827 */ /* 0x000fe200078e00ff */
[----:B------:R-:W-:Y:S01]  /*1040*/  SEL R7, R7, RZ, !P0 ;  /* 0x000000ff07077207 */ /* 0x000fe20004000000 */
[----:B------:R-:W-:-:S03]  /*1050*/  UMOV UR5, 0x144 ;  /* 0x0000014400057882 */ /* 0x000fc60000000000 */
[----:B------:R-:W-:-:S07]  /*1060*/  SHF.R.U32.HI R3, RZ, 0x2, R3 ;  /* 0x00000002ff037819 */ /* 0x000fce0000011603 */
.L_x_24:
[----:B------:R-:W-:Y:S02]  /*1070*/  USHF.R.U32.HI UR10, URZ, 0x1, UR17 ;  /* 0x00000001ff0a7899 */ /* 0x000fe40008011611 */
[----:B------:R-:W-:Y:S02]  /*1080*/  USHF.L.U32 UR9, UR17, 0x3, URZ ;  /* 0x0000000311097899 */ /* 0x000fe400080006ff */
[----:B------:R-:W-:Y:S02]  /*1090*/  ULOP3.LUT UR10, UR10, 0x1, URZ, 0xc, !UPT ;  /* 0x000000010a0a7892 */ /* 0x000fe4000f8e0cff */
[----:B------:R-:W-:Y:S02]  /*10a0*/  ULOP3.LUT UR9, UR9, 0x8, URZ, 0xc0, !UPT ;  /* 0x0000000809097892 */ /* 0x000fe4000f8ec0ff */
[----:B------:R-:W-:Y:S02]  /*10b0*/  USHF.L.U32 UR10, UR10, 0x1f, URZ ;  /* 0x0000001f0a0a7899 */ /* 0x000fe400080006ff */
[----:B------:R-:W-:-:S02]  /*10c0*/  ULOP3.LUT UR12, UR17, 0x1, URZ, 0xc0, !UPT ;  /* 0x00000001110c7892 */ /* 0x000fc4000f8ec0ff */
[----:B------:R-:W-:Y:S01]  /*10d0*/  MOV R0, UR9 ;  /* 0x0000000900007c02 */ /* 0x000fe20008000f00 */
[----:B------:R-:W-:Y:S01]  /*10e0*/  UIADD3 UR9, UPT, UPT, UR8, UR9, URZ ;  /* 0x0000000908097290 */ /* 0x000fe2000fffe0ff */
[----:B------:R-:W-:Y:S01]  /*10f0*/  MOV R9, UR10 ;  /* 0x0000000a00097c02 */ /* 0x000fe20008000f00 */
[----:B------:R-:W-:Y:S02]  /*1100*/  UIMAD UR12, UR12, 0xa0, URZ ;  /* 0x000000a00c0c78a4 */ /* 0x000fe4000f8e02ff */
[----:B------:R-:W-:Y:S01]  /*1110*/  UIADD3 UR11, UPT, UPT, UR9, 0x32e78, URZ ;  /* 0x00032e78090b7890 */ /* 0x000fe2000fffe0ff */
[----:B------:R-:W1:Y:S02]  /*1120*/  SYNCS.PHASECHK.TRANS64.TRYWAIT P0, [R0+UR8+0x32e88], R9 ;  /* 0x032e8809000075a7 */ /* 0x000e640008001108 */
[----:B-1----:R-:W-:Y:S09]  /*1130*/  @!P0 BRA `(.L_x_18) ;  /* 0x0000002c00a48947 */ /* 0x002ff20003800000 */
.L_x_56:
[----:B------:R-:W-:Y:S01]  /*1140*/  NOP ;  /* 0x0000000000007918 */ /* 0x000fe20000000000 */
[----:B------:R-:W-:-:S05]  /*1150*/  UMOV UR16, URZ ;  /* 0x000000ff00107c82 */ /* 0x000fca0008000000 */
.L_x_23:
[----:B------:R-:W-:Y:S01]  /*1160*/  ULEA UR10, UR15, UR8, 0x3 ;  /* 0x000000080f0a7291 */ /* 0x000fe2000f8e18ff */
[----:B-1----:R-:W-:Y:S01]  /*1170*/  SHF.L.U32 R9, R4, 0x1f, RZ ;  /* 0x0000001f04097819 */ /* 0x002fe200000006ff */
[----:B------:R-:W-:Y:S01]  /*1180*/  ULOP3.LUT UP0, UR14, UR16, 0x2, URZ, 0xc0, !UPT ;  /* 0x00000002100e7892 */ /* 0x000fe2000f80c0ff */
[----:B------:R-:W-:Y:S06]  /*1190*/  MOV R0, UR15 ;  /* 0x0000000f00007c02 */ /* 0x000fec0008000f00 */
[----:B------:R-:W1:Y:S02]  /*11a0*/  SYNCS.PHASECHK.TRANS64.TRYWAIT P0, [UR10+0x32e50], R9 ;  /* 0x032e5009ff0075a7 */ /* 0x000e64000800110a */
[----:B-12---:R-:W-:Y:S05]  /*11b0*/  @!P0 BRA `(.L_x_19) ;  /* 0x0000002c00a48947 */ /* 0x006fea0003800000 */
.L_x_58:
[----:B------:R-:W-:Y:S01]  /*11c0*/  NOP ;  /* 0x0000000000007918 */ /* 0x000fe20000000000 */
[----:B------:R-:W-:Y:S05]  /*11d0*/  BRA.U UP0, `(.L_x_20) ;  /* 0x0000000100487547 */ /* 0x000fea000b800000 */
[----:B------:R-:W-:Y:S02]  /*11e0*/  ULEA UR22, UR15, UR8, 0x9 ;  /* 0x000000080f167291 */ /* 0x000fe4000f8e48ff */
[----:B------:R-:W-:Y:S02]  /*11f0*/  ULEA UR9, UR15, UR8, 0xa ;  /* 0x000000080f097291 */ /* 0x000fe4000f8e50ff */
[----:B------:R-:W-:Y:S02]  /*1200*/  UIADD3 UR22, UPT, UPT, UR22, 0x31000, URZ ;  /* 0x0003100016167890 */ /* 0x000fe4000fffe0ff */
[----:B------:R-:W-:Y:S02]  /*1210*/  UIADD3 UR13, UPT, UPT, UR9, 0x31a00, URZ ;  /* 0x00031a00090d7890 */ /* 0x000fe4000fffe0ff */
[----:B------:R-:W-:Y:S02]  /*1220*/  UIADD3 UR9, UPT, UPT, UR9, 0x31c00, URZ ;  /* 0x00031c0009097890 */ /* 0x000fe4000fffe0ff */
[----:B------:R-:W-:Y:S02]  /*1230*/  USHF.R.U32.HI UR22, URZ, 0x4, UR22 ;  /* 0x00000004ff167899 */ /* 0x000fe40008011616 */
[----:B------:R-:W-:Y:S02]  /*1240*/  USHF.R.U32.HI UR13, URZ, 0x4, UR13 ;  /* 0x00000004ff0d7899 */ /* 0x000fe4000801160d */
[----:B------:R-:W-:Y:S02]  /*1250*/  USHF.R.U32.HI UR9, URZ, 0x4, UR9 ;  /* 0x00000004ff097899 */ /* 0x000fe40008011609 */
[----:B------:R-:W-:Y:S02]  /*1260*/  ULOP3.LUT UR18, UR22, 0x3fe0, URZ, 0xc0, !UPT ;  /* 0x00003fe016127892 */ /* 0x000fe4000f8ec0ff */
[----:B------:R-:W-:Y:S02]  /*1270*/  ULOP3.LUT UR20, UR13, 0x3fe0, URZ, 0xc0, !UPT ;  /* 0x00003fe00d147892 */ /* 0x000fe4000f8ec0ff */
[----:B------:R-:W-:Y:S01]  /*1280*/  ULOP3.LUT UR22, UR9, 0x3fc0, URZ, 0xc0, !UPT ;  /* 0x00003fc009167892 */ /* 0x000fe2000f8ec0ff */
[----:B------:R-:W-:Y:S01]  /*1290*/  UMOV UR19, 0x4008 ;  /* 0x0000400800137882 */ /* 0x000fe20000000000 */
[----:B------:R-:W-:Y:S01]  /*12a0*/  UMOV UR21, 0x4008 ;  /* 0x0000400800157882 */ /* 0x000fe20000000000 */
[----:B------:R-:W-:Y:S02]  /*12b0*/  UMOV UR23, 0x4008 ;  /* 0x0000400800177882 */ /* 0x000fe40000000000 */
[----:B------:R2:W-:Y:S02]  /*12c0*/  UTCCP.T.S.4x32dp128bit tmem[0x140], gdesc[UR18] ;  /* 0x00014012ff0079e7 */ /* 0x0005e40009100000 */
[----:B------:R2:W-:Y:S02]  /*12d0*/  UTCCP.T.S.4x32dp128bit tmem[0x144], gdesc[UR20] ;  /* 0x00014414ff0079e7 */ /* 0x0005e40009100000 */
[----:B------:R2:W-:Y:S01]  /*12e0*/  UTCCP.T.S.4x32dp128bit tmem[0x148], gdesc[UR22] ;  /* 0x00014816ff0079e7 */ /* 0x0005e20009100000 */
[----:B------:R-:W-:Y:S02]  /*12f0*/  NOP ;  /* 0x0000000000007918 */ /* 0x000fe40000000000 */
.L_x_20:
[----:B------:R-:W-:Y:S01]  /*1300*/  UISETP.NE.AND UP0, UPT, UR15, 0x4, UPT ;  /* 0x000000040f00788c */ /* 0x000fe2000bf05270 */
[----:B-1----:R-:W1:Y:S01]  /*1310*/  SHFL.IDX PT, R2, R7, R0, 0x1f ;  /* 0x00001f0007027589 */ /* 0x002e6200000e0000 */
[----:B------:R-:W-:Y:S01]  /*1320*/  UIADD3 UR9, UPT, UPT, UR15, 0x1, URZ ;  /* 0x000000010f097890 */ /* 0x000fe2000fffe0ff */
[----:B------:R-:W-:Y:S03]  /*1330*/  NOP ;  /* 0x0000000000007918 */ /* 0x000fe60000000000 */
[----:B------:R-:W-:Y:S03]  /*1340*/  USEL UR9, UR9, URZ, UP0 ;  /* 0x000000ff09097287 */ /* 0x000fe60008000000 */
[----:B------:R3:W4:Y:S01]  /*1350*/  SHFL.IDX PT, R6, R5, R0, 0x1f ;  /* 0x00001f0005067589 */ /* 0x00072200000e0000 */
[----:B------:R-:W-:Y:S02]  /*1360*/  USHF.L.U32 UR15, UR14, 0x4, URZ ;  /* 0x000000040e0f7899 */ /* 0x000fe400080006ff */
[----:B------:R-:W-:Y:S02]  /*1370*/  ULEA UR13, UR9, UR8, 0x3 ;  /* 0x00000008090d7291 */ /* 0x000fe4000f8e18ff */
[----:B------:R-:W-:Y:S01]  /*1380*/  ULEA UR14, UR14, 0x8a8, 0xd ;  /* 0x000008a80e0e7891 */ /* 0x000fe2000f8e68ff */
[----:B------:R-:W-:Y:S01]  /*1390*/  ISETP.NE.AND P0, PT, RZ, UR9, PT ;  /* 0x00000009ff007c0c */ /* 0x000fe2000bf05270 */
[----:B------:R-:W-:Y:S02]  /*13a0*/  UISETP.NE.AND UP0, UPT, UR16, URZ, UPT ;  /* 0x000000ff1000728c */ /* 0x000fe4000bf05270 */
[----:B------:R-:W-:Y:S01]  /*13b0*/  UPRMT UR15, UR15, 0x5410, UR14 ;  /* 0x000054100f0f7896 */ /* 0x000fe2000800000e */
[----:B------:R-:W-:Y:S01]  /*13c0*/  SEL R11, RZ, 0x1, P0 ;  /* 0x00000001ff0b7807 */ /* 0x000fe20000000000 */
[----:B------:R-:W-:Y:S01]  /*13d0*/  UIADD3 UR10, UPT, UPT, UR10, 0x32e28, URZ ;  /* 0x00032e280a0a7890 */ /* 0x000fe2000fffe0ff */
[----:B------:R-:W-:Y:S02]  /*13e0*/  UMOV UR14, URZ ;  /* 0x000000ff000e7c82 */ /* 0x000fe40008000000 */
[----:B------:R-:W-:Y:S01]  /*13f0*/  LOP3.LUT R4, R4, R11, RZ, 0x3c, !PT ;  /* 0x0000000b04047212 */ /* 0x000fe200078e3cff */
[----:B--2---:R-:W-:Y:S01]  /*1400*/  UMOV UR21, 0x40004040 ;  /* 0x4000404000157882 */ /* 0x004fe20000000000 */
[----:B------:R-:W-:Y:S01]  /*1410*/  UMOV UR19, 0x40004040 ;  /* 0x4000404000137882 */ /* 0x000fe20000000000 */
[----:B------:R-:W-:Y:S01]  /*1420*/  UMOV UR25, 0x40004040 ;  /* 0x4000404000197882 */ /* 0x000fe20000000000 */
[----:B------:R-:W-:Y:S01]  /*1430*/  UMOV UR23, 0x40004040 ;  /* 0x4000404000177882 */ /* 0x000fe20000000000 */
[----:B------:R-:W-:Y:S01]  /*1440*/  IMAD.U32 R9, R4, -0x80000000, RZ ;  /* 0x8000000004097824 */ /* 0x000fe200078e00ff */
[----:B------:R-:W-:Y:S01]  /*1450*/  UMOV UR29, 0x40004040 ;  /* 0x40004040001d7882 */ /* 0x000fe20000000000 */
[----:B------:R-:W-:Y:S01]  /*1460*/  UMOV UR27, 0x40004040 ;  /* 0x40004040001b7882 */ /* 0x000fe20000000000 */
[----:B------:R-:W-:Y:S01]  /*1470*/  UMOV UR33, 0x40004040 ;  /* 0x4000404000217882 */ /* 0x000fe20000000000 */
[----:B------:R-:W-:Y:S01]  /*1480*/  UMOV UR31, 0x40004040 ;  /* 0x40004040001f7882 */ /* 0x000fe20000000000 */
[----:B-1----:R-:W-:Y:S01]  /*1490*/  R2UR UR20, R2 ;  /* 0x00000000021472ca */ /* 0x002fe200000e0000 */
[----:B---3--:R-:W-:Y:S01]  /*14a0*/  IMAD.U32 R0, RZ, RZ, UR9 ;  /* 0x00000009ff007e24 */ /* 0x008fe2000f8e00ff */
[----:B----4-:R-:W-:Y:S11]  /*14b0*/  R2UR UR18, R6 ;  /* 0x00000000061272ca */ /* 0x010ff600000e0000 */
[----:B------:R-:W-:Y:S02]  /*14c0*/  UIADD3 UR24, UPT, UPT, UR20, 0x2, URZ ;  /* 0x0000000214187890 */ /* 0x000fe4000fffe0ff */
[----:B------:R-:W-:Y:S01]  /*14d0*/  UIADD3 UR22, UPT, UPT, UR18, 0x2, URZ ;  /* 0x0000000212167890 */ /* 0x000fe2000fffe0ff */
[----:B------:R1:W-:Y:S01]  /*14e0*/  UTCQMMA gdesc[UR20], gdesc[UR18], tmem[UR12], tmem[UR14], idesc[UR15], tmem[UR6], UP0 ;  /* 0x00060e1214007dea */ /* 0x0003e2000800030c */
[----:B------:R-:W-:Y:S02]  /*14f0*/  UIADD3 UR28, UPT, UPT, UR20, 0x4, URZ ;  /* 0x00000004141c7890 */ /* 0x000fe4000fffe0ff */
[----:B------:R-:W-:Y:S02]  /*1500*/  UIADD3 UR26, UPT, UPT, UR18, 0x4, URZ ;  /* 0x00000004121a7890 */ /* 0x000fe4000fffe0ff */
[----:B------:R-:W-:Y:S02]  /*1510*/  UIADD3 UR32, UPT, UPT, UR20, 0x6, URZ ;  /* 0x0000000614207890 */ /* 0x000fe4000fffe0ff */
[----:B------:R-:W-:Y:S01]  /*1520*/  UIADD3 UR30, UPT, UPT, UR18, 0x6, URZ ;  /* 0x00000006121e7890 */ /* 0x000fe2000fffe0ff */
[----:B------:R1:W-:Y:S04]  /*1530*/  UTCQMMA gdesc[UR24], gdesc[UR22], tmem[UR12], tmem[UR14], idesc[UR15], tmem[UR6], UPT ;  /* 0x00060e1618007dea */ /* 0x0003e8000b80030c */
[----:B------:R1:W-:Y:S04]  /*1540*/  UTCQMMA gdesc[UR28], gdesc[UR26], tmem[UR12], tmem[UR14], idesc[UR15], tmem[UR6], UPT ;  /* 0x00060e1a1c007dea */ /* 0x0003e8000b80030c */
[----:B------:R1:W-:Y:S01]  /*1550*/  UTCQMMA gdesc[UR32], gdesc[UR30], tmem[UR12], tmem[UR14], idesc[UR15], tmem[UR6], UPT ;  /* 0x00060e1e20007dea */ /* 0x0003e2000b80030c */
[----:B------:R1:W-:Y:S01]  /*1560*/  UTCBAR [UR10], URZ ;  /* 0x000000ff0a0073e9 */ /* 0x0003e200080000ff */
[----:B------:R-:W2:Y:S02]  /*1570*/  SYNCS.PHASECHK.TRANS64.TRYWAIT P0, [UR13+0x32e50], R9 ;  /* 0x032e5009ff0075a7 */ /* 0x000ea4000800110d */
[----:B-12---:R-:W-:Y:S05]  /*1580*/  @!P0 BRA `(.L_x_21) ;  /* 0x0000002800cc8947 */ /* 0x006fea0003800000 */
.L_x_60:
[----:B------:R-:W-:Y:S01]  /*1590*/  UIADD3 UR10, UPT, UPT, UR16, 0x1, URZ ;  /* 0x00000001100a7890 */ /* 0x000fe2000fffe0ff */
[----:B-1----:R-:W1:Y:S01]  /*15a0*/  SHFL.IDX PT, R2, R7, R0, 0x1f ;  /* 0x00001f0007027589 */ /* 0x002e6200000e0000 */
[----:B------:R-:W-:Y:S02]  /*15b0*/  UIADD3 UR13, UPT, UPT, UR13, 0x32e28, URZ ;  /* 0x00032e280d0d7890 */ /* 0x000fe4000fffe0ff */
[----:B------:R-:W-:Y:S05]  /*15c0*/  USHF.L.U32 UR14, UR10, 0xd, URZ ;  /* 0x0000000d0a0e7899 */ /* 0x000fea00080006ff */
[----:B------:R-:W2:Y:S01]  /*15d0*/  SHFL.IDX PT, R6, R5, R0, 0x1f ;  /* 0x00001f0005067589 */ /* 0x000ea200000e0000 */
[----:B------:R-:W-:Y:S01]  /*15e0*/  USHF.L.U32 UR15, UR10, 0x4, URZ ;  /* 0x000000040a0f7899 */ /* 0x000fe200080006ff */
[----:B------:R-:W-:Y:S01]  /*15f0*/  NOP ;  /* 0x0000000000007918 */ /* 0x000fe20000000000 */
[----:B------:R-:W-:Y:S01]  /*1600*/  ULOP3.LUT UR14, UR14, 0x6000, URZ, 0xc0, !UPT ;  /* 0x000060000e0e7892 */ /* 0x000fe2000f8ec0ff */
[----:B------:R-:W-:Y:S01]  /*1610*/  NOP ;  /* 0x0000000000007918 */ /* 0x000fe20000000000 */
[----:B------:R-:W-:Y:S02]  /*1620*/  ULOP3.LUT UR15, UR15, 0x30, URZ, 0xc0, !UPT ;  /* 0x000000300f0f7892 */ /* 0x000fe4000f8ec0ff */
[----:B------:R-:W-:Y:S02]  /*1630*/  ULOP3.LUT UR14, UR14, 0x8a8, URZ, 0xfc, !UPT ;  /* 0x000008a80e0e7892 */ /* 0x000fe4000f8efcff */
[----:B------:R-:W-:Y:S02]  /*1640*/  UISETP.NE.AND UP0, UPT, UR10, 0x37, UPT ;  /* 0x000000370a00788c */ /* 0x000fe4000bf05270 */
[----:B------:R-:W-:Y:S01]  /*1650*/  UPRMT UR15, UR15, 0x5410, UR14 ;  /* 0x000054100f0f7896 */ /* 0x000fe2000800000e */
[----:B------:R-:W-:Y:S02]  /*1660*/  UMOV UR21, 0x40004040 ;  /* 0x4000404000157882 */ /* 0x000fe40000000000 */
[----:B------:R-:W-:Y:S01]  /*1670*/  UMOV UR14, URZ ;  /* 0x000000ff000e7c82 */ /* 0x000fe20008000000 */
[----:B------:R-:W-:Y:S01]  /*1680*/  UMOV UR19, 0x40004040 ;  /* 0x4000404000137882 */ /* 0x000fe20000000000 */
[----:B------:R-:W-:Y:S01]  /*1690*/  UMOV UR25, 0x40004040 ;  /* 0x4000404000197882 */ /* 0x000fe20000000000 */
[----:B------:R-:W-:Y:S01]  /*16a0*/  UMOV UR23, 0x40004040 ;  /* 0x4000404000177882 */ /* 0x000fe20000000000 */
[----:B------:R-:W-:Y:S01]  /*16b0*/  UMOV UR29, 0x40004040 ;  /* 0x40004040001d7882 */ /* 0x000fe20000000000 */
[----:B-1----:R-:W-:Y:S01]  /*16c0*/  R2UR UR20, R2 ;  /* 0x00000000021472ca */ /* 0x002fe200000e0000 */
[----:B------:R-:W-:Y:S01]  /*16d0*/  UMOV UR27, 0x40004040 ;  /* 0x40004040001b7882 */ /* 0x000fe20000000000 */
[----:B--2---:R-:W-:Y:S01]  /*16e0*/  R2UR UR18, R6 ;  /* 0x00000000061272ca */ /* 0x004fe200000e0000 */
[----:B------:R-:W-:Y:S01]  /*16f0*/  UMOV UR33, 0x40004040 ;  /* 0x4000404000217882 */ /* 0x000fe20000000000 */
[----:B------:R-:W-:Y:S09]  /*1700*/  UMOV UR31, 0x40004040 ;  /* 0x40004040001f7882 */ /* 0x000ff20000000000 */
[----:B------:R-:W-:Y:S02]  /*1710*/  UIADD3 UR24, UPT, UPT, UR20, 0x2, URZ ;  /* 0x0000000214187890 */ /* 0x000fe4000fffe0ff */
[----:B------:R-:W-:Y:S01]  /*1720*/  UIADD3 UR22, UPT, UPT, UR18, 0x2, URZ ;  /* 0x0000000212167890 */ /* 0x000fe2000fffe0ff */
[----:B------:R1:W-:Y:S01]  /*1730*/  UTCQMMA gdesc[UR20], gdesc[UR18], tmem[UR12], tmem[UR14], idesc[UR15], tmem[UR4], UPT ;  /* 0x00040e1214007dea */ /* 0x0003e2000b80030c */
        /* <DEDUP_REMOVED lines=8> */
[----:B------:R-:W-:Y:S05]  /*17c0*/  BRA.U UP0, `(.L_x_22) ;  /* 0x0000000100087547 */ /* 0x000fea000b800000 */
[----:B------:R2:W-:Y:S01]  /*17d0*/  UTCBAR [UR11], URZ ;  /* 0x000000ff0b0073e9 */ /* 0x0005e200080000ff */
[----:B------:R-:W-:Y:S01]  /*17e0*/  NOP ;  /* 0x0000000000007918 */ /* 0x000fe20000000000 */
.L_x_22:
[----:B------:R-:W-:Y:S02]  /*17f0*/  UISETP.NE.AND UP0, UPT, UR9, 0x4, UPT ;  /* 0x000000040900788c */ /* 0x000fe4000bf05270 */
[----:B------:R-:W-:Y:S02]  /*1800*/  UIADD3 UR9, UPT, UPT, UR9, 0x1, URZ ;  /* 0x0000000109097890 */ /* 0x000fe4000fffe0ff */
[----:B------:R-:W-:Y:S02]  /*1810*/  UIADD3 UR16, UPT, UPT, UR16, 0x2, URZ ;  /* 0x0000000210107890 */ /* 0x000fe4000fffe0ff */
[----:B-1----:R-:W-:Y:S02]  /*1820*/  USEL UR15, UR9, URZ, UP0 ;  /* 0x000000ff090f7287 */ /* 0x002fe40008000000 */
[----:B------:R-:W-:Y:S04]  /*1830*/  UISETP.NE.AND UP0, UPT, UR16, 0x38, UPT ;  /* 0x000000381000788c */ /* 0x000fe8000bf05270 */
[----:B------:R-:W-:Y:S04]  /*1840*/  ISETP.NE.AND P0, PT, RZ, UR15, PT ;  /* 0x0000000fff007c0c */ /* 0x000fe8000bf05270 */
[----:B------:R-:W-:Y:S04]  /*1850*/  SEL R9, RZ, 0x1, P0 ;  /* 0x00000001ff097807 */ /* 0x000fe80000000000 */
[----:B------:R-:W-:Y:S01]  /*1860*/  LOP3.LUT R4, R4, R9, RZ, 0x3c, !PT ;  /* 0x0000000904047212 */ /* 0x000fe200078e3cff */
[----:B------:R-:W-:Y:S06]  /*1870*/  BRA.U UP0, `(.L_x_23) ;  /* 0xfffffff900387547 */ /* 0x000fec000b83ffff */
[----:B------:R-:W-:-:S13]  /*1880*/  ISETP.NE.AND P0, PT, R3, UR17, PT ;  /* 0x0000001103007c0c */ /* 0x000fda000bf05270 */
[----:B--2---:R-:W-:Y:S05]  /*1890*/  @!P0 EXIT ;  /* 0x000000000000894d */ /* 0x004fea0003800000 */
[----:B------:R-:W-:Y:S01]  /*18a0*/  UIADD3 UR17, UPT, UPT, UR17, 0x1, URZ ;  /* 0x0000000111117890 */ /* 0x000fe2000fffe0ff */
[----:B------:R-:W-:Y:S11]  /*18b0*/  BRA `(.L_x_24) ;  /* 0xfffffff400ec7947 */ /* 0x000ff6000383ffff */
.L_x_11:
[----:B------:R-:W-:-:S13]  /*18c0*/  ELECT P0, URZ, PT ;  /* 0x0000000000ff782f */ /* 0x000fda0003800000 */
[----:B------:R-:W-:Y:S05]  /*18d0*/  @!P0 BRA `(.L_x_13) ;  /* 0x0000000c00608947 */ /* 0x000fea0003800000 */
[----:B------:R-:W1:Y:S02]  /*18e0*/  S2R R13, SR_CTAID.X ;  /* 0x00000000000d7919 */ /* 0x000e640000002500 */
[----:B-1----:R-:W-:-:S13]  /*18f0*/  ISETP.GE.U32.AND P0, PT, R13, R2, PT ;  /* 0x000000020d00720c */ /* 0x002fda0003f06070 */
[----:B------:R-:W-:Y:S05]  /*1900*/  @P0 EXIT ;  /* 0x000000000000094d */ /* 0x000fea0003800000 */
[----:B------:R-:W-:Y:S01]  /*1910*/  LOP3.LUT R3, RZ, R13, RZ, 0x33, !PT ;  /* 0x0000000dff037212 */ /* 0x000fe200078e33ff */
[----:B------:R-:W1:Y:S01]  /*1920*/  LDC.64 R16, c[0x0][0x348] ;  /* 0x0000d200ff107b82 */ /* 0x000e620000000a00 */
[----:B------:R-:W-:Y:S01]  /*1930*/  CS2R R14, SRZ ;  /* 0x00000000000e7805 */ /* 0x000fe2000001ff00 */
[----:B------:R-:W-:Y:S02]  /*1940*/  IMAD.MOV.U32 R0, RZ, RZ, R13 ;  /* 0x000000ffff007224 */ /* 0x000fe400078e000d */
[----:B------:R-:W-:Y:S02]  /*1950*/  IMAD.IADD R3, R2, 0x1, R3 ;  /* 0x0000000102037824 */ /* 0x000fe400078e0203 */
[----:B------:R-:W-:Y:S02]  /*1960*/  IMAD.MOV.U32 R5, RZ, RZ, RZ ;  /* 0x000000ffff057224 */ /* 0x000fe400078e00ff */
[----:B------:R-:W2:Y:S01]  /*1970*/  LDC.64 R8, c[0x0][0x358] ;  /* 0x0000d600ff087b82 */ /* 0x000ea20000000a00 */
[----:B------:R-:W-:-:S05]  /*1980*/  SHF.R.U32.HI R12, RZ, 0x2, R3 ;  /* 0x00000002ff0c7819 */ /* 0x000fca0000011603 */
[----:B------:R-:W-:-:S05]  /*1990*/  IMAD.HI.U32 R12, R12, 0x1bacf915, RZ ;  /* 0x1bacf9150c0c7827 */ /* 0x000fca00078e00ff */
[----:B------:R-:W-:-:S07]  /*19a0*/  SHF.R.U32.HI R12, RZ, 0x2, R12 ;  /* 0x00000002ff0c7819 */ /* 0x000fce000001160c */
.L_x_30:
[----:B------:R-:W-:Y:S01]  /*19b0*/  IMAD.HI.U32 R19, R0, 0x4ec4ec4f, RZ ;  /* 0x4ec4ec4f00137827 */ /* 0x000fe200078e00ff */
[----:B------:R-:W-:-:S04]  /*19c0*/  MOV R2, 0x1a30 ;  /* 0x00001a3000027802 */ /* 0x000fc80000000f00 */
[----:B------:R-:W-:-:S05]  /*19d0*/  SHF.R.U32.HI R19, RZ, 0x7, R19 ;  /* 0x00000007ff137819 */ /* 0x000fca0000011613 */
[C---:B------:R-:W-:Y:S02]  /*19e0*/  IMAD R45, R19.reuse, -0x10, R20 ;  /* 0xfffffff0132d7824 */ /* 0x040fe400078e0214 */
[----:B------:R-:W-:-:S03]  /*19f0*/  IMAD R3, R19, -0x1a0, R0 ;  /* 0xfffffe6013037824 */ /* 0x000fc600078e0200 */
[----:B------:R-:W-:Y:S02]  /*1a00*/  VIMNMX.U32 R45, PT, PT, R45, 0x10, PT ;  /* 0x000000102d2d7848 */ /* 0x000fe40003fe0000 */
[----:B------:R-:W-:Y:S02]  /*1a10*/  LOP3.LUT R6, R3, 0xffff, RZ, 0xc0, !PT ;  /* 0x0000ffff03067812 */ /* 0x000fe400078ec0ff */
[----:B-12---:R-:W-:Y:S05]  /*1a20*/  CALL.REL.NOINC `($__internal_3_$__cuda_sm20_div_u16) ;  /* 0x0000002800607944 */ /* 0x006fea0003c00000 */
[----:B------:R-:W-:Y:S01]  /*1a30*/  PRMT R45, R45, 0x9910, RZ ;  /* 0x000099102d2d7816 */ /* 0x000fe200000000ff */
[----:B------:R-:W1:Y:S01]  /*1a40*/  S2R R0, SR_CgaCtaId ;  /* 0x0000000000007919 */ /* 0x000e620000008800 */
[C---:B------:R-:W-:Y:S01]  /*1a50*/  PRMT R2, R33.reuse, 0x9910, RZ ;  /* 0x0000991021027816 */ /* 0x040fe200000000ff */
[----:B------:R-:W2:Y:S01]  /*1a60*/  LDC.64 R10, c[0x0][0x380] ;  /* 0x0000e000ff0a7b82 */ /* 0x000ea20000000a00 */
[----:B------:R-:W-:-:S03]  /*1a70*/  LOP3.LUT R18, R33, 0xffff, RZ, 0xc0, !PT ;  /* 0x0000ffff21127812 */ /* 0x000fc600078ec0ff */
[----:B------:R-:W-:Y:S02]  /*1a80*/  IMAD R2, R45, R2, RZ ;  /* 0x000000022d027224 */ /* 0x000fe400078e02ff */
[----:B------:R-:W-:Y:S02]  /*1a90*/  IMAD R18, R18, 0xa0, RZ ;  /* 0x000000a012127824 */ /* 0x000fe400078e02ff */
[----:B------:R-:W-:-:S05]  /*1aa0*/  IMAD.MOV R2, RZ, RZ, -R2 ;  /* 0x000000ffff027224 */ /* 0x000fca00078e0a02 */
[----:B------:R-:W-:-:S05]  /*1ab0*/  PRMT R2, R2, 0x7710, RZ ;  /* 0x0000771002027816 */ /* 0x000fca00000000ff */
[----:B------:R-:W-:Y:S01]  /*1ac0*/  IMAD.IADD R2, R3, 0x1, R2 ;  /* 0x0000000103027824 */ /* 0x000fe200078e0202 */
[----:B------:R-:W-:-:S04]  /*1ad0*/  MOV R3, 0x400 ;  /* 0x0000040000037802 */ /* 0x000fc80000000f00 */
[----:B------:R-:W-:Y:S01]  /*1ae0*/  LOP3.LUT R4, R2, 0xffff, RZ, 0xc0, !PT ;  /* 0x0000ffff02047812 */ /* 0x000fe200078ec0ff */
[----:B------:R-:W-:-:S03]  /*1af0*/  HFMA2 R2, -RZ, RZ, 0, 0 ;  /* 0x00000000ff027431 */ /* 0x000fc600000001ff */
[----:B------:R-:W-:Y:S01]  /*1b00*/  LEA R4, R19, R4, 0x4 ;  /* 0x0000000413047211 */ /* 0x000fe200078e20ff */
[----:B------:R-:W-:Y:S01]  /*1b10*/  IMAD.MOV.U32 R19, RZ, RZ, 0x100 ;  /* 0x00000100ff137424 */ /* 0x000fe200078e00ff */
[----:B-1----:R-:W-:-:S03]  /*1b20*/  LEA R0, R0, R3, 0x18 ;  /* 0x0000000300007211 */ /* 0x002fc600078ec0ff */
[----:B------:R-:W-:Y:S01]  /*1b30*/  IMAD.SHL.U32 R4, R4, 0x80, RZ ;  /* 0x0000008004047824 */ /* 0x000fe200078e00ff */
[----:B------:R-:W-:-:S03]  /*1b40*/  IADD3 R22, PT, PT, R0, 0x32e00, RZ ;  /* 0x00032e0000167810 */ /* 0x000fc60007ffe0ff */
[----:B--2---:R-:W-:-:S07]  /*1b50*/  IMAD.WIDE.U32 R10, R4, 0x4, R10 ;  /* 0x00000004040a7825 */ /* 0x004fce00078e000a */
.L_x_29:
[----:B------:R-:W-:Y:S01]  /*1b60*/  LOP3.LUT R3, R15, 0x1, RZ, 0x3c, !PT ;  /* 0x000000010f037812 */ /* 0x000fe200078e3cff */
[----:B------:R-:W-:Y:S01]  /*1b70*/  IMAD R23, R5, 0x8, R22 ;  /* 0x0000000805177824 */ /* 0x000fe200078e0216 */
[----:B------:R-:W-:Y:S05]  /*1b80*/  YIELD ;  /* 0x0000000000007946 */ /* 0x000fea0003800000 */
[----:B------:R-:W-:Y:S04]  /*1b90*/  SHF.L.U32 R6, R3, 0x1f, RZ ;  /* 0x0000001f03067819 */ /* 0x000fe800000006ff */
[----:B------:R-:W1:Y:S02]  /*1ba0*/  SYNCS.PHASECHK.TRANS64.TRYWAIT P0, [R23+URZ+0x28], R6 ;  /* 0x00002806170075a7 */ /* 0x000e6400080011ff */
[----:B-1----:R-:W-:Y:S05]  /*1bb0*/  @!P0 BRA `(.L_x_25) ;  /* 0x00000024005c8947 */ /* 0x002fea0003800000 */
.L_x_62:
[----:B------:R-:W-:Y:S01]  /*1bc0*/  R2UR UR4, R8 ;  /* 0x00000000080472ca */ /* 0x000fe200000e0000 */
[----:B------:R-:W-:Y:S01]  /*1bd0*/  UMOV UR6, 0x0 ;  /* 0x0000000000067882 */ /* 0x000fe20000000000 */
[----:B------:R-:W-:Y:S01]  /*1be0*/  R2UR UR5, R9 ;  /* 0x00000000090572ca */ /* 0x000fe200000e0000 */
[C-C-:B------:R-:W-:Y:S01]  /*1bf0*/  IMAD R21, R5.reuse, 0x200, R0.reuse ;  /* 0x0000020005157824 */ /* 0x140fe200078e0200 */
[C---:B------:R-:W-:Y:S01]  /*1c00*/  ISETP.NE.AND P0, PT, R5.reuse, 0x4, PT ;  /* 0x000000040500780c */ /* 0x040fe20003f05270 */
[--C-:B------:R-:W-:Y:S01]  /*1c10*/  IMAD R24, R5, 0x4000, R0.reuse ;  /* 0x0000400005187824 */ /* 0x100fe200078e0200 */
[----:B------:R-:W-:Y:S01]  /*1c20*/  IADD3 R26, P2, PT, R16, 0x40, RZ ;  /* 0x00000040101a7810 */ /* 0x000fe20007f5e0ff */
[----:B------:R-:W-:Y:S01]  /*1c30*/  UMOV UR7, 0x10000000 ;  /* 0x1000000000077882 */ /* 0x000fe20000000000 */
[----:B------:R-:W-:Y:S01]  /*1c40*/  R2UR UR10, R21 ;  /* 0x00000000150a72ca */ /* 0x000fe200000e0000 */
[C-C-:B------:R-:W-:Y:S01]  /*1c50*/  IMAD R3, R5.reuse, 0x5000, R0.reuse ;  /* 0x0000500005037824 */ /* 0x140fe200078e0200 */
[----:B------:R-:W-:Y:S01]  /*1c60*/  R2UR UR16, R24 ;  /* 0x00000000181072ca */ /* 0x000fe200000e0000 */
[----:B------:R-:W-:Y:S01]  /*1c70*/  IMAD R21, R5, 0x400, R0 ;  /* 0x0000040005157824 */ /* 0x000fe200078e0200 */
[----:B------:R-:W-:Y:S01]  /*1c80*/  IADD3 R24, P1, PT, R16, 0xc0, RZ ;  /* 0x000000c010187810 */ /* 0x000fe20007f3e0ff */
[--C-:B------:R-:W-:Y:S01]  /*1c90*/  IMAD.X R27, RZ, RZ, R17.reuse, P2 ;  /* 0x000000ffff1b7224 */ /* 0x100fe200010e0611 */
[----:B------:R-:W-:Y:S01]  /*1ca0*/  R2UR UR18, R19 ;  /* 0x00000000131272ca */ /* 0x000fe200000e0000 */
[----:B------:R-:W2:Y:S01]  /*1cb0*/  LDG.E.CONSTANT R6, desc[UR4][R10.64] ;  /* 0x000000040a067981 */ /* 0x000ea2000c1e9900 */
[----:B------:R-:W-:Y:S01]  /*1cc0*/  R2UR UR14, R21 ;  /* 0x00000000150e72ca */ /* 0x000fe200000e0000 */
[----:B------:R-:W-:Y:S01]  /*1cd0*/  IMAD.X R25, RZ, RZ, R17, P1 ;  /* 0x000000ffff197224 */ /* 0x000fe200008e0611 */
[----:B------:R-:W-:Y:S01]  /*1ce0*/  R2UR UR12, R3 ;  /* 0x00000000030c72ca */ /* 0x000fe200000e0000 */
[----:B------:R-:W3:Y:S01]  /*1cf0*/  LDCU.64 UR24, c[0x0][0x348] ;  /* 0x00006900ff1877ac */ /* 0x000ee20008000a00 */
[----:B------:R-:W-:Y:S01]  /*1d00*/  R2UR UR17, R23 ;  /* 0x00000000171172ca */ /* 0x000fe200000e0000 */
[----:B------:R-:W-:Y:S01]  /*1d10*/  VIADD R5, R5, 0x1 ;  /* 0x0000000105057836 */ /* 0x000fe20000000000 */
[----:B------:R-:W-:Y:S01]  /*1d20*/  R2UR UR19, R4 ;  /* 0x00000000041372ca */ /* 0x000fe200000e0000 */
[----:B------:R-:W-:Y:S01]  /*1d30*/  UIADD3 UR16, UPT, UPT, UR16, 0x4000, URZ ;  /* 0x0000400010107890 */ /* 0x000fe2000fffe0ff */
[----:B------:R-:W-:Y:S01]  /*1d40*/  R2UR UR30, R26 ;  /* 0x000000001a1e72ca */ /* 0x000fe200000e0000 */
[----:B------:R-:W-:Y:S01]  /*1d50*/  UIADD3 UR8, UPT, UPT, UR10, 0x31000, URZ ;  /* 0x000310000a087890 */ /* 0x000fe2000fffe0ff */
[----:B------:R-:W-:Y:S01]  /*1d60*/  R2UR UR31, R27 ;  /* 0x000000001b1f72ca */ /* 0x000fe200000e0000 */
[----:B------:R-:W-:Y:S01]  /*1d70*/  UIADD3 UR18, UPT, UPT, UR18, -0x100, URZ ;  /* 0xffffff0012127890 */ /* 0x000fe2000fffe0ff */
[----:B------:R-:W-:Y:S01]  /*1d80*/  R2UR UR28, R24 ;  /* 0x00000000181c72ca */ /* 0x000fe200000e0000 */
[----:B------:R-:W-:Y:S01]  /*1d90*/  UIADD3 UR20, UPT, UPT, UR14, 0x31a00, URZ ;  /* 0x00031a000e147890 */ /* 0x000fe2000fffe0ff */
[----:B------:R-:W-:Y:S01]  /*1da0*/  R2UR UR29, R25 ;  /* 0x00000000191d72ca */ /* 0x000fe200000e0000 */
[----:B------:R-:W-:Y:S01]  /*1db0*/  UIADD3 UR12, UPT, UPT, UR12, 0x18000, URZ ;  /* 0x000180000c0c7890 */ /* 0x000fe2000fffe0ff */
[----:B------:R-:W-:Y:S01]  /*1dc0*/  R2UR UR11, R2 ;  /* 0x00000000020b72ca */ /* 0x000fe200000e0000 */
[----:B------:R-:W-:Y:S01]  /*1dd0*/  UMOV UR13, UR17 ;  /* 0x00000011000d7c82 */ /* 0x000fe20008000000 */
[----:B------:R-:W-:Y:S01]  /*1de0*/  UMOV UR14, UR18 ;  /* 0x00000012000e7c82 */ /* 0x000fe20008000000 */
[----:B------:R-:W-:Y:S01]  /*1df0*/  SEL R5, R5, RZ, P0 ;  /* 0x000000ff05057207 */ /* 0x000fe20000000000 */
[----:B------:R-:W-:Y:S01]  /*1e00*/  UMOV UR9, UR17 ;  /* 0x0000001100097c82 */ /* 0x000fe20008000000 */
[----:B------:R-:W-:Y:S01]  /*1e10*/  R2UR UR22, R18 ;  /* 0x00000000121672ca */ /* 0x000fe200000e0000 */
[----:B------:R-:W-:Y:S01]  /*1e20*/  UMOV UR10, UR19 ;  /* 0x00000013000a7c82 */ /* 0x000fe20008000000 */
[----:B------:R4:W-:Y:S01]  /*1e30*/  UTMALDG.2D [UR16], [UR30], desc[UR6] ;  /* 0x000006101e0075b4 */ /* 0x0009e20008009000 */
[C---:B------:R-:W-:Y:S01]  /*1e40*/  ISETP.NE.AND P0, PT, R5.reuse, RZ, PT ;  /* 0x000000ff0500720c */ /* 0x040fe20003f05270 */
[----:B------:R-:W-:Y:S01]  /*1e50*/  UMOV UR21, UR17 ;  /* 0x0000001100157c82 */ /* 0x000fe20008000000 */
[C---:B------:R-:W-:Y:S02]  /*1e60*/  IMAD R29, R5.reuse, 0x8, R22 ;  /* 0x00000008051d7824 */ /* 0x040fe400078e0216 */
[----:B------:R-:W-:Y:S01]  /*1e70*/  SEL R30, RZ, 0x1, P0 ;  /* 0x00000001ff1e7807 */ /* 0x000fe20000000000 */
[C---:B-1----:R-:W-:Y:S01]  /*1e80*/  VIADD R7, R5.reuse, 0x1 ;  /* 0x0000000105077836 */ /* 0x042fe20000000000 */
[----:B------:R-:W-:Y:S02]  /*1e90*/  ISETP.NE.AND P0, PT, R5, 0x4, PT ;  /* 0x000000040500780c */ /* 0x000fe40003f05270 */
[----:B------:R-:W-:Y:S01]  /*1ea0*/  LOP3.LUT R15, R15, R30, RZ, 0x3c, !PT ;  /* 0x0000001e0f0f7212 */ /* 0x000fe200078e3cff */
[----:B------:R-:W-:Y:S01]  /*1eb0*/  IMAD.MOV.U32 R30, RZ, RZ, 0x9480 ;  /* 0x00009480ff1e7424 */ /* 0x000fe200078e00ff */
[----:B------:R-:W-:Y:S02]  /*1ec0*/  SEL R7, R7, RZ, P0 ;  /* 0x000000ff07077207 */ /* 0x000fe40000000000 */
[----:B------:R-:W-:Y:S05]  /*1ed0*/  LOP3.LUT R31, R15, 0x1, RZ, 0x3c, !PT ;  /* 0x000000010f1f7812 */ /* 0x000fea00078e3cff */
[----:B------:R-:W-:Y:S02]  /*1ee0*/  IMAD.U32 R28, R31, -0x80000000, RZ ;  /* 0x800000001f1c7824 */ /* 0x000fe400078e00ff */
[C---:B--2---:R-:W-:Y:S01]  /*1ef0*/  IMAD.SHL.U32 R21, R6.reuse, 0x1000, RZ ;  /* 0x0000100006157824 */ /* 0x044fe200078e00ff */
[C---:B------:R-:W-:Y:S01]  /*1f00*/  ISETP.GT.AND P1, PT, R6.reuse, RZ, PT ;  /* 0x000000ff0600720c */ /* 0x040fe20003f24270 */
[----:B---3--:R-:W-:Y:S01]  /*1f10*/  UIADD3 UR26, UP2, UPT, UR24, 0x140, URZ ;  /* 0x00000140181a7890 */ /* 0x008fe2000ff5e0ff */
[----:B------:R-:W-:Y:S01]  /*1f20*/  R2UR UR4, R6 ;  /* 0x00000000060472ca */ /* 0x000fe200000e0000 */
[----:B------:R-:W-:Y:S01]  /*1f30*/  UIADD3 UR24, UP1, UPT, UR24, 0x1c0, URZ ;  /* 0x000001c018187890 */ /* 0x000fe2000ff3e0ff */
[----:B------:R-:W-:Y:S01]  /*1f40*/  SEL R21, R21, RZ, P1 ;  /* 0x000000ff15157207 */ /* 0x000fe20000800000 */
[----:B------:R-:W-:Y:S02]  /*1f50*/  UIADD3.X UR27, UPT, UPT, URZ, UR25, URZ, UP2, !UPT ;  /* 0x00000019ff1b7290 */ /* 0x000fe400097fe4ff */
[----:B------:R-:W-:Y:S02]  /*1f60*/  UIADD3.X UR25, UPT, UPT, URZ, UR25, URZ, UP1, !UPT ;  /* 0x00000019ff197290 */ /* 0x000fe40008ffe4ff */
[----:B------:R-:W-:Y:S05]  /*1f70*/  IMAD.IADD R21, R18, 0x1, R21 ;  /* 0x0000000112157824 */ /* 0x000fea00078e0215 */
[----:B------:R-:W-:Y:S01]  /*1f80*/  R2UR UR15, R21 ;  /* 0x00000000150f72ca */ /* 0x000fe200000e0000 */
[----:B------:R-:W-:Y:S04]  /*1f90*/  UISETP.LT.AND UP0, UPT, URZ, UR4, UPT ;  /* 0x00000004ff00728c */ /* 0x000fe8000bf01270 */
[----:B------:R-:W-:Y:S04]  /*1fa0*/  USEL UR4, URZ, UR4, !UP0 ;  /* 0x00000004ff047287 */ /* 0x000fe8000c000000 */
[----:B------:R-:W-:Y:S01]  /*1fb0*/  UIMAD UR23, UR4, 0xe, UR11 ;  /* 0x0000000e041778a4 */ /* 0x000fe2000f8e020b */
[C-C-:B------:R-:W-:Y:S03]  /*1fc0*/  IMAD R3, R5.reuse, 0x5000, R0.reuse ;  /* 0x0000500005037824 */ /* 0x140fe600078e0200 */
[----:B------:R4:W-:Y:S01]  /*1fd0*/  UTMALDG.2D [UR12], [UR28], desc[UR6] ;  /* 0x0000060c1c0075b4 */ /* 0x0009e20008009000 */
[----:B------:R4:W-:Y:S04]  /*1fe0*/  UTMALDG.2D [UR8], [UR26], desc[UR6] ;  /* 0x000006081a0075b4 */ /* 0x0009e80008009000 */
[----:B------:R4:W-:Y:S01]  /*1ff0*/  UTMALDG.2D [UR20], [UR24], desc[UR6] ;  /* 0x00000614180075b4 */ /* 0x0009e20008009000 */
[----:B------:R1:W-:Y:S01]  /*2000*/  SYNCS.ARRIVE.TRANS64 RZ, [R23+URZ], R30 ;  /* 0x0000001e17ff79a7 */ /* 0x0003e200080000ff */
[----:B------:R-:W2:Y:S01]  /*2010*/  SYNCS.PHASECHK.TRANS64.TRYWAIT P1, [R29+URZ+0x28], R28 ;  /* 0x0000281c1d0075a7 */ /* 0x000ea200080211ff */
[----:B-1----:R-:W-:Y:S01]  /*2020*/  IMAD R23, R5, 0x4000, R0 ;  /* 0x0000400005177824 */ /* 0x002fe200078e0200 */
[----:B--2-4-:R-:W-:Y:S06]  /*2030*/  @!P1 BRA `(.L_x_26) ;  /* 0x0000002000549947 */ /* 0x014fec0003800000 */
.L_x_64:
[----:B------:R-:W-:Y:S01]  /*2040*/  R2UR UR8, R23 ;  /* 0x00000000170872ca */ /* 0x000fe200000e0000 */
[----:B------:R-:W-:Y:S01]  /*2050*/  UMOV UR14, 0x0 ;  /* 0x00000000000e7882 */ /* 0x000fe20000000000 */
[----:B------:R-:W-:Y:S01]  /*2060*/  R2UR UR10, R19 ;  /* 0x00000000130a72ca */ /* 0x000fe200000e0000 */
[----:B------:R-:W-:Y:S01]  /*2070*/  UMOV UR15, 0x10000000 ;  /* 0x10000000000f7882 */ /* 0x000fe20000000000 */
[----:B------:R-:W-:Y:S01]  /*2080*/  R2UR UR4, R3 ;  /* 0x00000000030472ca */ /* 0x000fe200000e0000 */
[----:B------:R-:W-:Y:S01]  /*2090*/  VIADD R5, R7, 0x1 ;  /* 0x0000000107057836 */ /* 0x000fe20000000000 */
[----:B------:R-:W-:Y:S01]  /*20a0*/  R2UR UR9, R29 ;  /* 0x000000001d0972ca */ /* 0x000fe200000e0000 */
[----:B------:R-:W-:Y:S01]  /*20b0*/  IMAD R3, R7, 0x5000, R0 ;  /* 0x0000500007037824 */ /* 0x000fe200078e0200 */
[----:B------:R-:W-:Y:S02]  /*20c0*/  R2UR UR16, R26 ;  /* 0x000000001a1072ca */ /* 0x000fe400000e0000 */
[----:B------:R-:W-:Y:S02]  /*20d0*/  R2UR UR17, R27 ;  /* 0x000000001b1172ca */ /* 0x000fe400000e0000 */
[----:B------:R-:W-:Y:S01]  /*20e0*/  R2UR UR11, R4 ;  /* 0x00000000040b72ca */ /* 0x000fe200000e0000 */
[----:B------:R-:W-:Y:S01]  /*20f0*/  UIADD3 UR8, UPT, UPT, UR8, 0x4000, URZ ;  /* 0x0000400008087890 */ /* 0x000fe2000fffe0ff */
[----:B------:R-:W-:Y:S01]  /*2100*/  R2UR UR12, R24 ;  /* 0x00000000180c72ca */ /* 0x000fe200000e0000 */
[----:B------:R-:W-:Y:S01]  /*2110*/  UIADD3 UR10, UPT, UPT, UR10, -0x80, URZ ;  /* 0xffffff800a0a7890 */ /* 0x000fe2000fffe0ff */
[----:B------:R-:W-:Y:S01]  /*2120*/  R2UR UR13, R25 ;  /* 0x00000000190d72ca */ /* 0x000fe200000e0000 */
[----:B------:R-:W-:Y:S01]  /*2130*/  UIADD3 UR4, UPT, UPT, UR4, 0x18000, URZ ;  /* 0x0001800004047890 */ /* 0x000fe2000fffe0ff */
[----:B------:R-:W-:Y:S01]  /*2140*/  R2UR UR7, R21 ;  /* 0x00000000150772ca */ /* 0x000fe200000e0000 */
[----:B------:R-:W-:Y:S01]  /*2150*/  UMOV UR5, UR9 ;  /* 0x0000000900057c82 */ /* 0x000fe20008000000 */
[C---:B------:R-:W-:Y:S02]  /*2160*/  ISETP.NE.AND P0, PT, R7.reuse, RZ, PT ;  /* 0x000000ff0700720c */ /* 0x040fe40003f05270 */
[----:B------:R-:W-:Y:S02]  /*2170*/  UMOV UR6, UR10 ;  /* 0x0000000a00067c82 */ /* 0x000fe40008000000 */
[----:B------:R-:W-:Y:S01]  /*2180*/  SEL R6, RZ, 0x1, P0 ;  /* 0x00000001ff067807 */ /* 0x000fe20000000000 */
[----:B------:R2:W-:Y:S01]  /*2190*/  UTMALDG.2D [UR8], [UR16], desc[UR14] ;  /* 0x00000e08100075b4 */ /* 0x0005e20008009000 */
[----:B------:R-:W-:Y:S02]  /*21a0*/  ISETP.NE.AND P0, PT, R7, 0x4, PT ;  /* 0x000000040700780c */ /* 0x000fe40003f05270 */
[----:B------:R-:W-:Y:S01]  /*21b0*/  LOP3.LUT R23, R15, R6, RZ, 0x3c, !PT ;  /* 0x000000060f177212 */ /* 0x000fe200078e3cff */
[----:B------:R-:W-:Y:S01]  /*21c0*/  IMAD.MOV.U32 R6, RZ, RZ, 0x9000 ;  /* 0x00009000ff067424 */ /* 0x000fe200078e00ff */
[----:B------:R-:W-:Y:S01]  /*21d0*/  SEL R5, R5, RZ, P0 ;  /* 0x000000ff05057207 */ /* 0x000fe20000000000 */
[----:B------:R-:W-:Y:S01]  /*21e0*/  IMAD R15, R7, 0x8, R22 ;  /* 0x00000008070f7824 */ /* 0x000fe200078e0216 */
[----:B------:R-:W-:Y:S01]  /*21f0*/  LOP3.LUT R30, R23, 0x1, RZ, 0x3c, !PT ;  /* 0x00000001171e7812 */ /* 0x000fe200078e3cff */
[----:B------:R2:W-:Y:S01]  /*2200*/  UTMALDG.2D [UR4], [UR12], desc[UR14] ;  /* 0x00000e040c0075b4 */ /* 0x0005e20008009000 */
[----:B------:R2:W-:Y:S01]  /*2210*/  SYNCS.ARRIVE.TRANS64 RZ, [R29+URZ], R6 ;  /* 0x000000061dff79a7 */ /* 0x0005e200080000ff */
[----:B------:R-:W-:Y:S02]  /*2220*/  ISETP.NE.AND P0, PT, R5, RZ, PT ;  /* 0x000000ff0500720c */ /* 0x000fe40003f05270 */
[----:B------:R-:W-:Y:S02]  /*2230*/  IMAD.U32 R28, R30, -0x80000000, RZ ;  /* 0x800000001e1c7824 */ /* 0x000fe400078e00ff */
[----:B------:R-:W-:Y:S02]  /*2240*/  IMAD R30, R7, 0x4000, R0 ;  /* 0x00004000071e7824 */ /* 0x000fe400078e0200 */
[----:B------:R-:W3:Y:S02]  /*2250*/  SYNCS.PHASECHK.TRANS64.TRYWAIT P1, [R15+URZ+0x28], R28 ;  /* 0x0000281c0f0075a7 */ /* 0x000ee400080211ff */
[----:B--23--:R-:W-:Y:S05]  /*2260*/  @!P1 BRA `(.L_x_27) ;  /* 0x0000001c00e49947 */ /* 0x00cfea0003800000 */
.L_x_66:
[----:B------:R-:W-:Y:S01]  /*2270*/  R2UR UR8, R30 ;  /* 0x000000001e0872ca */ /* 0x000fe200000e0000 */
[----:B------:R-:W-:Y:S01]  /*2280*/  UMOV UR14, 0x0 ;  /* 0x00000000000e7882 */ /* 0x000fe20000000000 */
[----:B------:R-:W-:Y:S01]  /*2290*/  R2UR UR4, R3 ;  /* 0x00000000030472ca */ /* 0x000fe200000e0000 */
[----:B------:R-:W-:Y:S01]  /*22a0*/  UMOV UR15, 0x10000000 ;  /* 0x10000000000f7882 */ /* 0x000fe20000000000 */
[----:B------:R-:W-:Y:S01]  /*22b0*/  R2UR UR9, R15 ;  /* 0x000000000f0972ca */ /* 0x000fe200000e0000 */
[----:B------:R-:W-:Y:S01]  /*22c0*/  IMAD R7, R5, 0x8, R22 ;  /* 0x0000000805077824 */ /* 0x000fe200078e0216 */
[----:B------:R-:W-:Y:S02]  /*22d0*/  R2UR UR10, R19 ;  /* 0x00000000130a72ca */ /* 0x000fe400000e0000 */
[----:B------:R-:W-:Y:S02]  /*22e0*/  R2UR UR16, R26 ;  /* 0x000000001a1072ca */ /* 0x000fe400000e0000 */
[----:B------:R-:W-:Y:S02]  /*22f0*/  R2UR UR17, R27 ;  /* 0x000000001b1172ca */ /* 0x000fe400000e0000 */
[----:B------:R-:W-:Y:S01]  /*2300*/  R2UR UR11, R4 ;  /* 0x00000000040b72ca */ /* 0x000fe200000e0000 */
[----:B------:R-:W-:Y:S01]  /*2310*/  UIADD3 UR8, UPT, UPT, UR8, 0x4000, URZ ;  /* 0x0000400008087890 */ /* 0x000fe2000fffe0ff */
[----:B------:R-:W-:Y:S01]  /*2320*/  R2UR UR12, R24 ;  /* 0x00000000180c72ca */ /* 0x000fe200000e0000 */
[----:B------:R-:W-:Y:S01]  /*2330*/  UIADD3 UR4, UPT, UPT, UR4, 0x18000, URZ ;  /* 0x0001800004047890 */ /* 0x000fe2000fffe0ff */
[----:B------:R-:W-:Y:S01]  /*2340*/  R2UR UR13, R25 ;  /* 0x00000000190d72ca */ /* 0x000fe200000e0000 */
[----:B------:R-:W-:Y:S01]  /*2350*/  UMOV UR5, UR9 ;  /* 0x0000000900057c82 */ /* 0x000fe20008000000 */
[----:B------:R-:W-:Y:S01]  /*2360*/  R2UR UR7, R21 ;  /* 0x00000000150772ca */ /* 0x000fe200000e0000 */
[----:B------:R-:W-:Y:S01]  /*2370*/  UMOV UR6, UR10 ;  /* 0x0000000a00067c82 */ /* 0x000fe20008000000 */
[----:B------:R-:W-:Y:S04]  /*2380*/  SEL R28, RZ, 0x1, P0 ;  /* 0x00000001ff1c7807 */ /* 0x000fe80000000000 */
[----:B------:R-:W-:Y:S01]  /*2390*/  LOP3.LUT R23, R23, R28, RZ, 0x3c, !PT ;  /* 0x0000001c17177212 */ /* 0x000fe200078e3cff */
[----:B------:R2:W-:Y:S03]  /*23a0*/  UTMALDG.2D [UR8], [UR16], desc[UR14] ;  /* 0x00000e08100075b4 */ /* 0x0005e60008009000 */
[----:B------:R-:W-:Y:S03]  /*23b0*/  LOP3.LUT R28, R23, 0x1, RZ, 0x3c, !PT ;  /* 0x00000001171c7812 */ /* 0x000fe600078e3cff */
[----:B------:R2:W-:Y:S01]  /*23c0*/  UTMALDG.2D [UR4], [UR12], desc[UR14] ;  /* 0x00000e040c0075b4 */ /* 0x0005e20008009000 */
[----:B------:R2:W-:Y:S01]  /*23d0*/  SYNCS.ARRIVE.TRANS64 RZ, [R15+URZ], R6 ;  /* 0x000000060fff79a7 */ /* 0x0005e200080000ff */
[----:B------:R-:W-:Y:S02]  /*23e0*/  IMAD.U32 R30, R28, -0x80000000, RZ ;  /* 0x800000001c1e7824 */ /* 0x000fe400078e00ff */
[----:B------:R-:W-:Y:S02]  /*23f0*/  VIADD R28, R19, 0x80 ;  /* 0x00000080131c7836 */ /* 0x000fe40000000000 */
[----:B------:R-:W3:Y:S02]  /*2400*/  SYNCS.PHASECHK.TRANS64.TRYWAIT P0, [R7+URZ+0x28], R30 ;  /* 0x0000281e070075a7 */ /* 0x000ee400080011ff */
[----:B--23--:R-:W-:Y:S05]  /*2410*/  @!P0 BRA `(.L_x_28) ;  /* 0x0000001c00908947 */ /* 0x00cfea0003800000 */
.L_x_68:
[----:B------:R-:W-:Y:S01]  /*2420*/  R2UR UR16, R26 ;  /* 0x000000001a1072ca */ /* 0x000fe200000e0000 */
[--C-:B-1----:R-:W-:Y:S01]  /*2430*/  IMAD R15, R5, 0x4000, R0.reuse ;  /* 0x00004000050f7824 */ /* 0x102fe200078e0200 */
[----:B------:R-:W-:Y:S01]  /*2440*/  R2UR UR17, R27 ;  /* 0x000000001b1172ca */ /* 0x000fe200000e0000 */
[----:B------:R-:W-:Y:S01]  /*2450*/  UMOV UR14, 0x0 ;  /* 0x00000000000e7882 */ /* 0x000fe20000000000 */
[----:B------:R-:W-:Y:S01]  /*2460*/  R2UR UR10, R28 ;  /* 0x000000001c0a72ca */ /* 0x000fe200000e0000 */
[----:B------:R-:W-:Y:S01]  /*2470*/  UMOV UR15, 0x10000000 ;  /* 0x10000000000f7882 */ /* 0x000fe20000000000 */
[----:B------:R-:W-:Y:S01]  /*2480*/  R2UR UR8, R15 ;  /* 0x000000000f0872ca */ /* 0x000fe200000e0000 */
[----:B------:R-:W-:Y:S01]  /*2490*/  IMAD R3, R5, 0x5000, R0 ;  /* 0x0000500005037824 */ /* 0x000fe200078e0200 */
[----:B------:R-:W-:Y:S01]  /*24a0*/  R2UR UR9, R7 ;  /* 0x00000000070972ca */ /* 0x000fe200000e0000 */
[----:B------:R-:W-:Y:S01]  /*24b0*/  VIADD R15, R5, 0x1 ;  /* 0x00000001050f7836 */ /* 0x000fe20000000000 */
[----:B------:R-:W-:Y:S01]  /*24c0*/  R2UR UR11, R4 ;  /* 0x00000000040b72ca */ /* 0x000fe200000e0000 */
[----:B------:R-:W-:Y:S01]  /*24d0*/  VIADD R19, R19, 0x200 ;  /* 0x0000020013137836 */ /* 0x000fe20000000000 */
[----:B------:R-:W-:Y:S01]  /*24e0*/  R2UR UR4, R3 ;  /* 0x00000000030472ca */ /* 0x000fe200000e0000 */
[----:B------:R-:W-:Y:S01]  /*24f0*/  VIADD R2, R2, 0x1 ;  /* 0x0000000102027836 */ /* 0x000fe20000000000 */
[----:B------:R-:W-:Y:S02]  /*2500*/  R2UR UR12, R24 ;  /* 0x00000000180c72ca */ /* 0x000fe400000e0000 */
[----:B------:R-:W-:Y:S01]  /*2510*/  R2UR UR13, R25 ;  /* 0x00000000190d72ca */ /* 0x000fe200000e0000 */
[----:B------:R-:W-:Y:S01]  /*2520*/  UMOV UR6, UR10 ;  /* 0x0000000a00067c82 */ /* 0x000fe20008000000 */
[----:B------:R-:W-:Y:S01]  /*2530*/  R2UR UR7, R21 ;  /* 0x00000000150772ca */ /* 0x000fe200000e0000 */
[----:B------:R-:W-:Y:S01]  /*2540*/  UIADD3 UR8, UPT, UPT, UR8, 0x4000, URZ ;  /* 0x0000400008087890 */ /* 0x000fe2000fffe0ff */
[----:B------:R-:W-:Y:S01]  /*2550*/  ISETP.NE.AND P0, PT, R5, 0x4, PT ;  /* 0x000000040500780c */ /* 0x000fe20003f05270 */
[----:B------:R-:W-:Y:S03]  /*2560*/  UMOV UR5, UR9 ;  /* 0x0000000900057c82 */ /* 0x000fe60008000000 */
[----:B------:R-:W-:Y:S01]  /*2570*/  SEL R5, R15, RZ, P0 ;  /* 0x000000ff0f057207 */ /* 0x000fe20000000000 */
[----:B------:R-:W-:Y:S01]  /*2580*/  UIADD3 UR4, UPT, UPT, UR4, 0x18000, URZ ;  /* 0x0001800004047890 */ /* 0x000fe2000fffe0ff */
[----:B------:R-:W-:Y:S02]  /*2590*/  ISETP.NE.AND P0, PT, R19, 0x1d00, PT ;  /* 0x00001d001300780c */ /* 0x000fe40003f05270 */
[----:B------:R1:W-:Y:S01]  /*25a0*/  UTMALDG.2D [UR8], [UR16], desc[UR14] ;  /* 0x00000e08100075b4 */ /* 0x0003e20008009000 */
[----:B------:R-:W-:Y:S05]  /*25b0*/  ISETP.NE.AND P1, PT, R5, RZ, PT ;  /* 0x000000ff0500720c */ /* 0x000fea0003f25270 */
[----:B------:R1:W-:Y:S01]  /*25c0*/  UTMALDG.2D [UR4], [UR12], desc[UR14] ;  /* 0x00000e040c0075b4 */ /* 0x0003e20008009000 */
[----:B------:R2:W-:Y:S02]  /*25d0*/  SYNCS.ARRIVE.TRANS64 RZ, [R7+URZ], R6 ;  /* 0x0000000607ff79a7 */ /* 0x0005e400080000ff */
[----:B--2---:R-:W-:Y:S04]  /*25e0*/  SEL R6, RZ, 0x1, P1 ;  /* 0x00000001ff067807 */ /* 0x004fe80000800000 */
[----:B------:R-:W-:Y:S01]  /*25f0*/  LOP3.LUT R15, R23, R6, RZ, 0x3c, !PT ;  /* 0x00000006170f7212 */ /* 0x000fe200078e3cff */
[----:B-1----:R-:W-:Y:S06]  /*2600*/  @P0 BRA `(.L_x_29) ;  /* 0xfffffff400540947 */ /* 0x002fec000383ffff */
[----:B------:R-:W-:-:S13]  /*2610*/  ISETP.NE.AND P0, PT, R14, R12, PT ;  /* 0x0000000c0e00720c */ /* 0x000fda0003f05270 */
[----:B------:R-:W-:Y:S05]  /*2620*/  @!P0 EXIT ;  /* 0x000000000000894d */ /* 0x000fea0003800000 */
[----:B------:R-:W-:-:S05]  /*2630*/  IADD3 R14, PT, PT, R14, 0x1, RZ ;  /* 0x000000010e0e7810 */ /* 0x000fca0007ffe0ff */
[----:B------:R-:W-:Y:S01]  /*2640*/  IMAD R0, R14, 0x94, R13 ;  /* 0x000000940e007824 */ /* 0x000fe200078e020d */
[----:B------:R-:W-:Y:S06]  /*2650*/  BRA `(.L_x_30) ;  /* 0xfffffff000d47947 */ /* 0x000fec000383ffff */
.L_x_13:
[----:B------:R-:W-:-:S04]  /*2660*/  LOP3.LUT R0, R3, 0xfffffffc, RZ, 0xc0, !PT ;  /* 0xfffffffc03007812 */ /* 0x000fc800078ec0ff */
[----:B------:R-:W-:-:S13]  /*2670*/  ISETP.NE.AND P0, PT, R0, 0x4, PT ;  /* 0x000000040000780c */ /* 0x000fda0003f05270 */
[----:B-1----:R-:W-:Y:S05]  /*2680*/  @P0 EXIT ;  /* 0x000000000000094d */ /* 0x002fea0003800000 */
[----:B------:R-:W1:Y:S01]  /*2690*/  S2R R0, SR_CgaCtaId ;  /* 0x0000000000007919 */ /* 0x000e620000008800 */
[----:B------:R-:W-:-:S04]  /*26a0*/  MOV R5, 0x400 ;  /* 0x0000040000057802 */ /* 0x000fc80000000f00 */
[----:B-1----:R-:W-:-:S05]  /*26b0*/  LEA R0, R0, R5, 0x18 ;  /* 0x0000000500007211 */ /* 0x002fca00078ec0ff */
[----:B------:R-:W1:Y:S02]  /*26c0*/  LDS R4, [R0+0x32e98] ;  /* 0x032e980000047984 */ /* 0x000e640000000800 */
[----:B-1----:R-:W-:-:S13]  /*26d0*/  ISETP.NE.AND P0, PT, R4, RZ, PT ;  /* 0x000000ff0400720c */ /* 0x002fda0003f05270 */
[----:B------:R-:W-:Y:S05]  /*26e0*/  @!P0 BRA `(.L_x_31) ;  /* 0x0000000000048947 */ /* 0x000fea0003800000 */
[----:B------:R-:W-:Y:S05]  /*26f0*/  BPT.TRAP 0x1 ;  /* 0x000000040000795c */ /* 0x000fea0000300000 */
.L_x_31:
[----:B------:R-:W1:Y:S01]  /*2700*/  S2UR UR4, SR_CTAID.X ;  /* 0x00000000000479c3 */ /* 0x000e620000002500 */
[----:B------:R-:W-:Y:S02]  /*2710*/  IADD3 R3, PT, PT, R3, -0x4, RZ ;  /* 0xfffffffc03037810 */ /* 0x000fe40007ffe0ff */
[----:B-1----:R-:W-:-:S13]  /*2720*/  ISETP.LE.U32.AND P0, PT, R2, UR4, PT ;  /* 0x0000000402007c0c */ /* 0x002fda000bf03070 */
[----:B------:R-:W-:Y:S05]  /*2730*/  @P0 BRA `(.L_x_32) ;  /* 0x0000001400880947 */ /* 0x000fea0003800000 */
[----:B------:R-:W-:Y:S02]  /*2740*/  IMAD.U32 R31, RZ, RZ, UR4 ;  /* 0x00000004ff1f7e24 */ /* 0x000fe4000f8e00ff */
[----:B------:R-:W-:Y:S02]  /*2750*/  IMAD.SHL.U32 R21, R21, 0x4, RZ ;  /* 0x0000000415157824 */ /* 0x000fe400078e00ff */
[----:B------:R-:W-:Y:S01]  /*2760*/  IMAD.SHL.U32 R30, R3, 0x800, RZ ;  /* 0x00000800031e7824 */ /* 0x000fe200078e00ff */
[----:B------:R-:W-:Y:S01]  /*2770*/  LOP3.LUT R5, RZ, R31, RZ, 0x33, !PT ;  /* 0x0000001fff057212 */ /* 0x000fe200078e33ff */
[C---:B------:R-:W-:Y:S01]  /*2780*/  VIADD R27, R21.reuse, 0x1 ;  /* 0x00000001151b7836 */ /* 0x040fe20000000000 */
[----:B------:R-:W-:Y:S01]  /*2790*/  SHF.R.U32.HI R29, RZ, 0x3, R21 ;  /* 0x00000003ff1d7819 */ /* 0x000fe20000011615 */
[----:B------:R-:W-:Y:S01]  /*27a0*/  IMAD.MOV.U32 R23, RZ, RZ, RZ ;  /* 0x000000ffff177224 */ /* 0x000fe200078e00ff */
[----:B------:R-:W-:Y:S01]  /*27b0*/  IADD3 R25, PT, PT, R21, 0x3, RZ ;  /* 0x0000000315197810 */ /* 0x000fe20007ffe0ff */
[----:B------:R-:W-:Y:S01]  /*27c0*/  IMAD.IADD R22, R2, 0x1, R5 ;  /* 0x0000000102167824 */ /* 0x000fe200078e0205 */
[----:B------:R-:W-:Y:S01]  /*27d0*/  LOP3.LUT R2, R29, 0x3, RZ, 0xc0, !PT ;  /* 0x000000031d027812 */ /* 0x000fe200078ec0ff */
[----:B------:R-:W-:Y:S01]  /*27e0*/  VIADD R5, R21, 0x2 ;  /* 0x0000000215057836 */ /* 0x000fe20000000000 */
[----:B------:R-:W-:-:S02]  /*27f0*/  PRMT R24, R31, 0x7610, R24 ;  /* 0x000076101f187816 */ /* 0x000fc40000000018 */
[----:B------:R-:W-:Y:S02]  /*2800*/  SHF.R.U32.HI R22, RZ, 0x2, R22 ;  /* 0x00000002ff167819 */ /* 0x000fe40000011616 */
[C---:B------:R-:W-:Y:S02]  /*2810*/  LOP3.LUT R28, R2.reuse, 0x4, R21, 0xf8, !PT ;  /* 0x00000004021c7812 */ /* 0x040fe400078ef815 */
[----:B------:R-:W-:Y:S01]  /*2820*/  LOP3.LUT R27, R2, 0x5, R27, 0x78, !PT ;  /* 0x00000005021b7812 */ /* 0x000fe200078e781b */
[----:B------:R-:W-:Y:S01]  /*2830*/  IMAD.HI.U32 R22, R22, 0x1bacf915, RZ ;  /* 0x1bacf91516167827 */ /* 0x000fe200078e00ff */
[C---:B------:R-:W-:Y:S02]  /*2840*/  LOP3.LUT R26, R2.reuse, 0x6, R5, 0x78, !PT ;  /* 0x00000006021a7812 */ /* 0x040fe400078e7805 */
[----:B------:R-:W-:Y:S02]  /*2850*/  LOP3.LUT R25, R2, 0x7, R25, 0x78, !PT ;  /* 0x0000000702197812 */ /* 0x000fe400078e7819 */
[----:B------:R-:W-:-:S02]  /*2860*/  SHF.R.U32.HI R22, RZ, 0x2, R22 ;  /* 0x00000002ff167819 */ /* 0x000fc40000011616 */
[----:B------:R-:W-:-:S03]  /*2870*/  MOV R21, 0xffffffff ;  /* 0xffffffff00157802 */ /* 0x000fc60000000f00 */
[----:B------:R-:W-:-:S07]  /*2880*/  IMAD.MOV R22, RZ, RZ, -R22 ;  /* 0x000000ffff167224 */ /* 0x000fce00078e0a16 */
.L_x_49:
[----:B-1----:R-:W-:Y:S01]  /*2890*/  IMAD.HI.U32 R35, R31, 0x4ec4ec4f, RZ ;  /* 0x4ec4ec4f1f237827 */ /* 0x002fe200078e00ff */
[----:B------:R-:W-:Y:S05]  /*28a0*/  YIELD ;  /* 0x0000000000007946 */ /* 0x000fea0003800000 */
[----:B------:R-:W-:Y:S01]  /*28b0*/  SHF.R.U32.HI R35, RZ, 0x7, R35 ;  /* 0x00000007ff237819 */ /* 0x000fe20000011623 */
[----:B------:R-:W-:Y:S01]  /*28c0*/  VIADD R22, R22, 0x1 ;  /* 0x0000000116167836 */ /* 0x000fe20000000000 */
[----:B------:R-:W-:Y:S01]  /*28d0*/  ISETP.NE.AND P2, PT, R3, RZ, PT ;  /* 0x000000ff0300720c */ /* 0x000fe20003f45270 */
[----:B------:R-:W-:Y:S01]  /*28e0*/  VIADD R21, R21, 0x1 ;  /* 0x0000000115157836 */ /* 0x000fe20000000000 */
[C---:B------:R-:W-:Y:S01]  /*28f0*/  PRMT R2, R35.reuse, 0x9910, RZ ;  /* 0x0000991023027816 */ /* 0x040fe200000000ff */
[----:B------:R-:W-:Y:S01]  /*2900*/  IMAD R45, R35, -0x10, R20 ;  /* 0xfffffff0232d7824 */ /* 0x000fe200078e0214 */
[----:B------:R-:W-:-:S03]  /*2910*/  ISETP.NE.AND P0, PT, R22, 0x1, PT ;  /* 0x000000011600780c */ /* 0x000fc60003f05270 */
[----:B------:R-:W-:Y:S01]  /*2920*/  IMAD R2, R2, 0x1a0, RZ ;  /* 0x000001a002027824 */ /* 0x000fe200078e02ff */
[----:B------:R-:W-:-:S03]  /*2930*/  VIMNMX.U32 R45, PT, PT, R45, 0x10, PT ;  /* 0x000000102d2d7848 */ /* 0x000fc60003fe0000 */
[----:B------:R-:W-:Y:S01]  /*2940*/  IMAD.MOV R5, RZ, RZ, -R2 ;  /* 0x000000ffff057224 */ /* 0x000fe200078e0a02 */
[----:B------:R-:W-:-:S04]  /*2950*/  MOV R2, 0x29a0 ;  /* 0x000029a000027802 */ /* 0x000fc80000000f00 */
[----:B------:R-:W-:-:S05]  /*2960*/  PRMT R5, R5, 0x7710, RZ ;  /* 0x0000771005057816 */ /* 0x000fca00000000ff */
[----:B------:R-:W-:-:S05]  /*2970*/  IMAD.IADD R44, R5, 0x1, R24 ;  /* 0x00000001052c7824 */ /* 0x000fca00078e0218 */
[----:B------:R-:W-:Y:S02]  /*2980*/  LOP3.LUT R6, R44, 0xffff, RZ, 0xc0, !PT ;  /* 0x0000ffff2c067812 */ /* 0x000fe400078ec0ff */
[----:B------:R-:W-:Y:S05]  /*2990*/  CALL.REL.NOINC `($__internal_3_$__cuda_sm20_div_u16) ;  /* 0x0000001800847944 */ /* 0x000fea0003c00000 */
[C---:B------:R-:W-:Y:S01]  /*29a0*/  IMAD.SHL.U32 R7, R21.reuse, 0x8, RZ ;  /* 0x0000000815077824 */ /* 0x040fe200078e00ff */
[----:B------:R-:W-:Y:S02]  /*29b0*/  SHF.R.U32.HI R5, RZ, 0x1, R21 ;  /* 0x00000001ff057819 */ /* 0x000fe40000011615 */
[----:B------:R-:W-:Y:S02]  /*29c0*/  LOP3.LUT R32, R21, 0x1, RZ, 0xc0, !PT ;  /* 0x0000000115207812 */ /* 0x000fe400078ec0ff */
[----:B------:R-:W-:Y:S02]  /*29d0*/  LOP3.LUT R7, R7, 0x8, RZ, 0xc0, !PT ;  /* 0x0000000807077812 */ /* 0x000fe400078ec0ff */
[----:B------:R-:W-:Y:S01]  /*29e0*/  LOP3.LUT R5, R5, 0x1, RZ, 0xc0, !PT ;  /* 0x0000000105057812 */ /* 0x000fe200078ec0ff */
[----:B------:R-:W-:Y:S02]  /*29f0*/  IMAD R32, R32, 0xa0, RZ ;  /* 0x000000a020207824 */ /* 0x000fe400078e02ff */
[----:B------:R-:W-:-:S02]  /*2a00*/  IMAD.IADD R2, R0, 0x1, R7 ;  /* 0x0000000100027824 */ /* 0x000fc400078e0207 */
[----:B------:R-:W-:-:S04]  /*2a10*/  IMAD.U32 R5, R5, -0x80000000, RZ ;  /* 0x8000000005057824 */ /* 0x000fc800078e00ff */
[----:B------:R-:W1:Y:S02]  /*2a20*/  SYNCS.PHASECHK.TRANS64.TRYWAIT P1, [R2+URZ+0x32e78], R5 ;  /* 0x032e7805020075a7 */ /* 0x000e6400080211ff */
[----:B-1----:R-:W-:Y:S05]  /*2a30*/  @!P1 BRA `(.L_x_33) ;  /* 0x0000001800209947 */ /* 0x002fea0003800000 */
.L_x_70:
[----:B------:R-:W-:Y:S01]  /*2a40*/  NOP ;  /* 0x0000000000007918 */ /* 0x000fe20000000000 */
[----:B------:R-:W-:Y:S05]  /*2a50*/  @P2 BRA `(.L_x_34) ;  /* 0x0000000000042947 */ /* 0x000fea0003800000 */
[----:B------:R-:W-:-:S04]  /*2a60*/  DEPBAR.LE SB0, 0x1 ;  /* 0x000080400000791a */ /* 0x000fc80000000000 */
.L_x_34:
[----:B------:R-:W-:Y:S05]  /*2a70*/  WARPSYNC.ALL ;  /* 0x0000000000007948 */ /* 0x000fea0003800000 */
[----:B------:R-:W-:Y:S01]  /*2a80*/  NOP ;  /* 0x0000000000007918 */ /* 0x000fe20000000000 */
[----:B------:R-:W-:Y:S01]  /*2a90*/  BAR.SYNC.DEFER_BLOCKING 0x8, 0x80 ;  /* 0x0202000000007b1d */ /* 0x000fe20000010000 */
[C---:B------:R-:W-:Y:S01]  /*2aa0*/  R2UR UR5, R32.reuse ;  /* 0x00000000200572ca */ /* 0x040fe200000e0000 */
[----:B------:R-:W-:Y:S01]  /*2ab0*/  IMAD R34, R23, 0x2000, R30 ;  /* 0x0000200017227824 */ /* 0x000fe200078e021e */
[----:B------:R-:W-:Y:S02]  /*2ac0*/  R2UR UR4, R32 ;  /* 0x00000000200472ca */ /* 0x000fe400000e0000 */
[----:B------:R-:W-:Y:S01]  /*2ad0*/  PRMT R46, R45, 0x9910, RZ ;  /* 0x000099102d2e7816 */ /* 0x000fe200000000ff */
[----:B------:R-:W-:Y:S01]  /*2ae0*/  IMAD R34, R29, 0x80, R34 ;  /* 0x000000801d227824 */ /* 0x000fe200078e0222 */
[----:B------:R-:W-:-:S02]  /*2af0*/  PRMT R45, R33, 0x9910, RZ ;  /* 0x00009910212d7816 */ /* 0x000fc400000000ff */
[----:B------:R-:W-:Y:S01]  /*2b00*/  ISETP.NE.AND P1, PT, R3, RZ, PT ;  /* 0x000000ff0300720c */ /* 0x000fe20003f25270 */
[----:B------:R-:W-:Y:S01]  /*2b10*/  IMAD R47, R28, 0x10, R34 ;  /* 0x000000101c2f7824 */ /* 0x000fe200078e0222 */
[----:B------:R-:W-:Y:S01]  /*2b20*/  LOP3.LUT R33, R33, 0xffff, RZ, 0xc0, !PT ;  /* 0x0000ffff21217812 */ /* 0x000fe200078ec0ff */
[----:B------:R-:W-:Y:S02]  /*2b30*/  IMAD R45, R45, R46, RZ ;  /* 0x0000002e2d2d7224 */ /* 0x000fe400078e02ff */
[----:B------:R-:W2:Y:S01]  /*2b40*/  LDTM.x8 R12, tmem[UR5] ;  /* 0x00000005000c79ee */ /* 0x000ea200081c0000 */
[----:B------:R-:W-:Y:S01]  /*2b50*/  R2UR UR5, R32 ;  /* 0x00000000200572ca */ /* 0x000fe200000e0000 */
[----:B------:R-:W-:Y:S02]  /*2b60*/  IMAD.IADD R47, R0, 0x1, R47 ;  /* 0x00000001002f7824 */ /* 0x000fe400078e022f */
[----:B------:R-:W-:Y:S01]  /*2b70*/  IMAD R33, R33, 0xa0, RZ ;  /* 0x000000a021217824 */ /* 0x000fe200078e02ff */
[----:B------:R-:W-:Y:S01]  /*2b80*/  NOP ;  /* 0x0000000000007918 */ /* 0x000fe20000000000 */
[----:B-12---:R-:W1:Y:S01]  /*2b90*/  LDTM.x8 R4, tmem[UR4+0x8] ;  /* 0x00000804000479ee */ /* 0x006e6200081c0000 */
[----:B------:R-:W-:-:S02]  /*2ba0*/  R2UR UR4, R32 ;  /* 0x00000000200472ca */ /* 0x000fc400000e0000 */
[----:B------:R-:W-:Y:S02]  /*2bb0*/  F2FP.BF16.F32.PACK_AB R36, R13, R12 ;  /* 0x0000000c0d24723e */ /* 0x000fe400000010ff */
[----:B------:R-:W-:Y:S02]  /*2bc0*/  F2FP.BF16.F32.PACK_AB R37, R15, R14 ;  /* 0x0000000e0f25723e */ /* 0x000fe400000010ff */
[----:B------:R-:W-:Y:S02]  /*2bd0*/  F2FP.BF16.F32.PACK_AB R38, R17, R16 ;  /* 0x000000101126723e */ /* 0x000fe400000010ff */
[----:B------:R-:W-:Y:S02]  /*2be0*/  F2FP.BF16.F32.PACK_AB R39, R19, R18 ;  /* 0x000000121327723e */ /* 0x000fe400000010ff */
[----:B-1----:R-:W-:Y:S01]  /*2bf0*/  F2FP.BF16.F32.PACK_AB R40, R5, R4 ;  /* 0x000000040528723e */ /* 0x002fe200000010ff */
[----:B------:R-:W-:Y:S01]  /*2c00*/  IMAD R5, R27, 0x10, R34 ;  /* 0x000000101b057824 */ /* 0x000fe200078e0222 */
[----:B------:R-:W-:Y:S01]  /*2c10*/  F2FP.BF16.F32.PACK_AB R41, R7, R6 ;  /* 0x000000060729723e */ /* 0x000fe200000010ff */
[----:B------:R1:W-:Y:S01]  /*2c20*/  STS.128 [R47], R36 ;  /* 0x000000242f007388 */ /* 0x0003e20000000c00 */
[----:B------:R-:W-:Y:S01]  /*2c30*/  F2FP.BF16.F32.PACK_AB R42, R9, R8 ;  /* 0x00000008092a723e */ /* 0x000fe200000010ff */
[----:B------:R-:W-:Y:S01]  /*2c40*/  IMAD.IADD R48, R0, 0x1, R5 ;  /* 0x0000000100307824 */ /* 0x000fe200078e0205 */
[----:B------:R-:W-:Y:S01]  /*2c50*/  F2FP.BF16.F32.PACK_AB R43, R11, R10 ;  /* 0x0000000a0b2b723e */ /* 0x000fe200000010ff */
[----:B------:R-:W-:Y:S01]  /*2c60*/  NOP ;  /* 0x0000000000007918 */ /* 0x000fe20000000000 */
[----:B------:R-:W2:Y:S03]  /*2c70*/  LDTM.x8 R12, tmem[UR5+0x10] ;  /* 0x00001005000c79ee */ /* 0x000ea600081c0000 */
[----:B------:R3:W-:Y:S01]  /*2c80*/  STS.128 [R48], R40 ;  /* 0x0000002830007388 */ /* 0x0007e20000000c00 */
[----:B------:R-:W-:Y:S01]  /*2c90*/  NOP ;  /* 0x0000000000007918 */ /* 0x000fe20000000000 */
[----:B--2---:R-:W2:Y:S01]  /*2ca0*/  LDTM.x8 R4, tmem[UR4+0x18] ;  /* 0x00001804000479ee */ /* 0x004ea200081c0000 */
[----:B------:R-:W-:-:S02]  /*2cb0*/  F2FP.BF16.F32.PACK_AB R12, R13, R12 ;  /* 0x0000000c0d0c723e */ /* 0x000fc400000010ff */
[----:B------:R-:W-:Y:S01]  /*2cc0*/  F2FP.BF16.F32.PACK_AB R13, R15, R14 ;  /* 0x0000000e0f0d723e */ /* 0x000fe200000010ff */
[----:B-1----:R-:W-:Y:S01]  /*2cd0*/  IMAD.MOV R36, RZ, RZ, -R45 ;  /* 0x000000ffff247224 */ /* 0x002fe200078e0a2d */
[----:B------:R-:W-:Y:S01]  /*2ce0*/  F2FP.BF16.F32.PACK_AB R14, R17, R16 ;  /* 0x00000010110e723e */ /* 0x000fe200000010ff */
[--C-:B------:R-:W-:Y:S01]  /*2cf0*/  IMAD R17, R26, 0x10, R34.reuse ;  /* 0x000000101a117824 */ /* 0x100fe200078e0222 */
[----:B------:R-:W-:Y:S02]  /*2d00*/  F2FP.BF16.F32.PACK_AB R15, R19, R18 ;  /* 0x00000012130f723e */ /* 0x000fe400000010ff */
[----:B--2---:R-:W-:Y:S01]  /*2d10*/  F2FP.BF16.F32.PACK_AB R4, R5, R4 ;  /* 0x000000040504723e */ /* 0x004fe200000010ff */
[C---:B------:R-:W-:Y:S01]  /*2d20*/  IMAD.IADD R17, R0.reuse, 0x1, R17 ;  /* 0x0000000100117824 */ /* 0x040fe200078e0211 */
[----:B------:R-:W-:Y:S02]  /*2d30*/  F2FP.BF16.F32.PACK_AB R5, R7, R6 ;  /* 0x000000060705723e */ /* 0x000fe400000010ff */
[----:B------:R-:W-:Y:S01]  /*2d40*/  F2FP.BF16.F32.PACK_AB R6, R9, R8 ;  /* 0x000000080906723e */ /* 0x000fe200000010ff */
[----:B------:R-:W-:Y:S01]  /*2d50*/  IMAD R9, R25, 0x10, R34 ;  /* 0x0000001019097824 */ /* 0x000fe200078e0222 */
[----:B------:R-:W-:Y:S01]  /*2d60*/  F2FP.BF16.F32.PACK_AB R7, R11, R10 ;  /* 0x0000000a0b07723e */ /* 0x000fe200000010ff */
[----:B------:R3:W-:Y:S01]  /*2d70*/  STS.128 [R17], R12 ;  /* 0x0000000c11007388 */ /* 0x0007e20000000c00 */
[----:B------:R-:W-:Y:S01]  /*2d80*/  NOP ;  /* 0x0000000000007918 */ /* 0x000fe20000000000 */
[----:B------:R-:W-:Y:S01]  /*2d90*/  IMAD.IADD R9, R0, 0x1, R9 ;  /* 0x0000000100097824 */ /* 0x000fe200078e0209 */
[----:B------:R-:W-:-:S04]  /*2da0*/  PRMT R37, R36, 0x7710, RZ ;  /* 0x0000771024257816 */ /* 0x000fc800000000ff */
[----:B------:R3:W-:Y:S01]  /*2db0*/  STS.128 [R9], R4 ;  /* 0x0000000409007388 */ /* 0x0007e20000000c00 */
[----:B------:R-:W-:Y:S01]  /*2dc0*/  IMAD.IADD R44, R44, 0x1, R37 ;  /* 0x000000012c2c7824 */ /* 0x000fe200078e0225 */
[----:B------:R1:W-:Y:S06]  /*2dd0*/  MEMBAR.ALL.CTA ;  /* 0x0000000000007992 */ /* 0x0003ec0000008000 */
[----:B-1----:R-:W1:Y:S01]  /*2de0*/  FENCE.VIEW.ASYNC.S ;  /* 0x00000000000073c6 */ /* 0x002e620000000000 */
[----:B------:R-:W-:-:S05]  /*2df0*/  LOP3.LUT R44, R44, 0xffff, RZ, 0xc0, !PT ;  /* 0x0000ffff2c2c7812 */ /* 0x000fca00078ec0ff */
[----:B------:R-:W-:-:S04]  /*2e00*/  IMAD R34, R35, 0x10, R44 ;  /* 0x0000001023227824 */ /* 0x000fc800078e022c */
[----:B------:R-:W-:Y:S01]  /*2e10*/  IMAD.SHL.U32 R34, R34, 0x80, RZ ;  /* 0x0000008022227824 */ /* 0x000fe200078e00ff */
[----:B-1----:R-:W-:Y:S06]  /*2e20*/  BAR.SYNC.DEFER_BLOCKING 0x8, 0x80 ;  /* 0x0202000000007b1d */ /* 0x002fec0000010000 */
[----:B------:R-:W-:Y:S05]  /*2e30*/  @P1 BRA `(.L_x_35) ;  /* 0x0000000000381947 */ /* 0x000fea0003800000 */
[----:B------:R-:W-:Y:S01]  /*2e40*/  ELECT P2, URZ, PT ;  /* 0x0000000000ff782f */ /* 0x000fe20003840000 */
[----:B------:R-:W-:-:S12]  /*2e50*/  BSSY.RECONVERGENT B0, `(.L_x_35) ;  /* 0x000000c000007945 */ /* 0x000fd80003800200 */
[----:B------:R-:W-:Y:S05]  /*2e60*/  @!P2 BRA `(.L_x_36) ;  /* 0x000000000028a947 */ /* 0x000fea0003800000 */
[----:B------:R-:W1:Y:S01]  /*2e70*/  LDCU.64 UR8, c[0x0][0x348] ;  /* 0x00006900ff0877ac */ /* 0x000e620008000a00 */
[----:B------:R-:W-:Y:S02]  /*2e80*/  R2UR UR7, R23 ;  /* 0x00000000170772ca */ /* 0x000fe400000e0000 */
[----:B------:R-:W-:Y:S02]  /*2e90*/  R2UR UR4, R0 ;  /* 0x00000000000472ca */ /* 0x000fe400000e0000 */
[----:B------:R-:W-:Y:S02]  /*2ea0*/  R2UR UR5, R33 ;  /* 0x00000000210572ca */ /* 0x000fe400000e0000 */
[----:B------:R-:W-:-:S09]  /*2eb0*/  R2UR UR6, R34 ;  /* 0x00000000220672ca */ /* 0x000fd200000e0000 */
[----:B------:R-:W-:Y:S02]  /*2ec0*/  ULEA UR4, UR7, UR4, 0xd ;  /* 0x0000000407047291 */ /* 0x000fe4000f8e68ff */
[----:B-1----:R-:W-:-:S04]  /*2ed0*/  UIADD3 UR8, UP0, UPT, UR8, 0x240, URZ ;  /* 0x0000024008087890 */ /* 0x002fc8000ff1e0ff */
[----:B------:R-:W-:-:S09]  /*2ee0*/  UIADD3.X UR9, UPT, UPT, URZ, UR9, URZ, UP0, !UPT ;  /* 0x00000009ff097290 */ /* 0x000fd200087fe4ff */
[----:B------:R1:W-:Y:S02]  /*2ef0*/  UTMASTG.2D [UR4], [UR8] ;  /* 0x00000004080073b5 */ /* 0x0003e40008008000 */
[----:B-1----:R0:W-:Y:S02]  /*2f00*/  UTMACMDFLUSH ;  /* 0x00000000000079b7 */ /* 0x0021e40000000000 */
.L_x_36:
[----:B------:R-:W-:Y:S05]  /*2f10*/  BSYNC.RECONVERGENT B0 ;  /* 0x0000000000007941 */ /* 0x000fea0003800200 */
.L_x_35:
[----:B------:R-:W-:Y:S05]  /*2f20*/  @P1 BRA `(.L_x_37) ;  /* 0x0000000000041947 */ /* 0x000fea0003800000 */
[----:B------:R-:W-:-:S04]  /*2f30*/  DEPBAR.LE SB0, 0x1 ;  /* 0x000080400000791a */ /* 0x000fc80000000000 */
.L_x_37:
[----:B------:R-:W-:Y:S01]  /*2f40*/  BAR.SYNC.DEFER_BLOCKING 0x8, 0x80 ;  /* 0x0202000000007b1d */ /* 0x000fe20000010000 */
[C---:B------:R-:W-:Y:S02]  /*2f50*/  R2UR UR5, R32.reuse ;  /* 0x00000000200572ca */ /* 0x040fe400000e0000 */
[----:B------:R-:W-:Y:S02]  /*2f60*/  R2UR UR4, R32 ;  /* 0x00000000200472ca */ /* 0x000fe400000e0000 */
[----:B------:R-:W-:-:S04]  /*2f70*/  LOP3.LUT R53, R23, 0x1, RZ, 0xc0, !PT ;  /* 0x0000000117357812 */ /* 0x000fc800078ec0ff */
[----:B------:R-:W-:-:S05]  /*2f80*/  LOP3.LUT R23, R53, 0x1, RZ, 0x3c, !PT ;  /* 0x0000000135177812 */ /* 0x000fca00078e3cff */
[----:B---3--:R-:W1:Y:S01]  /*2f90*/  LDTM.x8 R12, tmem[UR5+0x20] ;  /* 0x00002005000c79ee */ /* 0x008e6200081c0000 */
[C---:B------:R-:W-:Y:S02]  /*2fa0*/  IMAD R36, R23.reuse, 0x2000, R30 ;  /* 0x0000200017247824 */ /* 0x040fe400078e021e */
[----:B------:R-:W-:Y:S02]  /*2fb0*/  IMAD R51, R23, 0x2000, R0 ;  /* 0x0000200017337824 */ /* 0x000fe400078e0200 */
[----:B------:R-:W-:-:S04]  /*2fc0*/  IMAD R35, R29, 0x80, R36 ;  /* 0x000000801d237824 */ /* 0x000fc800078e0224 */
[----:B------:R-:W-:Y:S01]  /*2fd0*/  IMAD R47, R26, 0x10, R35 ;  /* 0x000000101a2f7824 */ /* 0x000fe200078e0223 */
[----:B------:R-:W-:Y:S01]  /*2fe0*/  NOP ;  /* 0x0000000000007918 */ /* 0x000fe20000000000 */
[----:B-1----:R-:W1:Y:S02]  /*2ff0*/  LDTM.x8 R4, tmem[UR4+0x28] ;  /* 0x00002804000479ee */ /* 0x002e6400081c0000 */
[----:B------:R-:W-:Y:S01]  /*3000*/  IMAD.IADD R47, R0, 0x1, R47 ;  /* 0x00000001002f7824 */ /* 0x000fe200078e022f */
[----:B------:R-:W-:Y:S01]  /*3010*/  F2FP.BF16.F32.PACK_AB R40, R13, R12 ;  /* 0x0000000c0d28723e */ /* 0x000fe200000010ff */
[----:B------:R-:W-:Y:S01]  /*3020*/  IMAD R13, R28, 0x10, R35 ;  /* 0x000000101c0d7824 */ /* 0x000fe200078e0223 */
[----:B------:R-:W-:Y:S02]  /*3030*/  F2FP.BF16.F32.PACK_AB R41, R15, R14 ;  /* 0x0000000e0f29723e */ /* 0x000fe400000010ff */
[----:B------:R-:W-:Y:S01]  /*3040*/  F2FP.BF16.F32.PACK_AB R42, R17, R16 ;  /* 0x00000010112a723e */ /* 0x000fe200000010ff */
[----:B------:R-:W-:Y:S01]  /*3050*/  IMAD.IADD R46, R0, 0x1, R13 ;  /* 0x00000001002e7824 */ /* 0x000fe200078e020d */
[----:B------:R-:W-:-:S02]  /*3060*/  F2FP.BF16.F32.PACK_AB R43, R19, R18 ;  /* 0x00000012132b723e */ /* 0x000fc400000010ff */
[----:B-1----:R-:W-:Y:S01]  /*3070*/  F2FP.BF16.F32.PACK_AB R36, R5, R4 ;  /* 0x000000040524723e */ /* 0x002fe200000010ff */
[----:B------:R-:W-:Y:S01]  /*3080*/  IMAD R5, R27, 0x10, R35 ;  /* 0x000000101b057824 */ /* 0x000fe200078e0223 */
[----:B------:R-:W-:Y:S01]  /*3090*/  F2FP.BF16.F32.PACK_AB R37, R7, R6 ;  /* 0x000000060725723e */ /* 0x000fe200000010ff */
[----:B------:R1:W-:Y:S01]  /*30a0*/  STS.128 [R46], R40 ;  /* 0x000000282e007388 */ /* 0x0003e20000000c00 */
[----:B------:R-:W-:Y:S01]  /*30b0*/  F2FP.BF16.F32.PACK_AB R38, R9, R8 ;  /* 0x000000080926723e */ /* 0x000fe200000010ff */
[C---:B------:R-:W-:Y:S01]  /*30c0*/  IMAD.IADD R44, R0.reuse, 0x1, R5 ;  /* 0x00000001002c7824 */ /* 0x040fe200078e0205 */
[----:B------:R-:W-:Y:S01]  /*30d0*/  F2FP.BF16.F32.PACK_AB R39, R11, R10 ;  /* 0x0000000a0b27723e */ /* 0x000fe200000010ff */
[----:B------:R-:W-:Y:S01]  /*30e0*/  NOP ;  /* 0x0000000000007918 */ /* 0x000fe20000000000 */
[----:B------:R-:W2:Y:S01]  /*30f0*/  LDTM.x8 R12, tmem[UR5+0x30] ;  /* 0x00003005000c79ee */ /* 0x000ea200081c0000 */
[----:B------:R-:W-:Y:S02]  /*3100*/  IMAD R35, R25, 0x10, R35 ;  /* 0x0000001019237824 */ /* 0x000fe400078e0223 */
[----:B------:R1:W-:Y:S01]  /*3110*/  STS.128 [R44], R36 ;  /* 0x000000242c007388 */ /* 0x0003e20000000c00 */
[----:B------:R-:W-:Y:S01]  /*3120*/  NOP ;  /* 0x0000000000007918 */ /* 0x000fe20000000000 */
[----:B------:R-:W-:Y:S01]  /*3130*/  IMAD.IADD R48, R0, 0x1, R35 ;  /* 0x0000000100307824 */ /* 0x000fe200078e0223 */
[----:B--2---:R-:W2:Y:S01]  /*3140*/  LDTM.x8 R4, tmem[UR4+0x38] ;  /* 0x00003804000479ee */ /* 0x004ea200081c0000 */
[----:B------:R-:W-:-:S02]  /*3150*/  F2FP.BF16.F32.PACK_AB R12, R13, R12 ;  /* 0x0000000c0d0c723e */ /* 0x000fc400000010ff */
[----:B------:R-:W-:Y:S02]  /*3160*/  F2FP.BF16.F32.PACK_AB R13, R15, R14 ;  /* 0x0000000e0f0d723e */ /* 0x000fe400000010ff */
[----:B------:R-:W-:Y:S02]  /*3170*/  F2FP.BF16.F32.PACK_AB R14, R17, R16 ;  /* 0x00000010110e723e */ /* 0x000fe400000010ff */
[----:B------:R-:W-:Y:S02]  /*3180*/  F2FP.BF16.F32.PACK_AB R15, R19, R18 ;  /* 0x00000012130f723e */ /* 0x000fe400000010ff */
[----:B--2---:R-:W-:Y:S02]  /*3190*/  F2FP.BF16.F32.PACK_AB R4, R5, R4 ;  /* 0x000000040504723e */ /* 0x004fe400000010ff */
[----:B------:R-:W-:Y:S01]  /*31a0*/  F2FP.BF16.F32.PACK_AB R5, R7, R6 ;  /* 0x000000060705723e */ /* 0x000fe200000010ff */
[----:B------:R1:W-:Y:S01]  /*31b0*/  STS.128 [R47], R12 ;  /* 0x0000000c2f007388 */ /* 0x0003e20000000c00 */
[----:B------:R-:W-:Y:S01]  /*31c0*/  F2FP.BF16.F32.PACK_AB R6, R9, R8 ;  /* 0x000000080906723e */ /* 0x000fe200000010ff */
[----:B------:R-:W-:Y:S01]  /*31d0*/  NOP ;  /* 0x0000000000007918 */ /* 0x000fe20000000000 */
[----:B------:R-:W-:-:S05]  /*31e0*/  F2FP.BF16.F32.PACK_AB R7, R11, R10 ;  /* 0x0000000a0b07723e */ /* 0x000fca00000010ff */
[----:B------:R1:W-:Y:S01]  /*31f0*/  STS.128 [R48], R4 ;  /* 0x0000000430007388 */ /* 0x0003e20000000c00 */
[----:B------:R2:W-:Y:S06]  /*3200*/  MEMBAR.ALL.CTA ;  /* 0x0000000000007992 */ /* 0x0005ec0000008000 */
[----:B--2---:R-:W2:Y:S02]  /*3210*/  FENCE.VIEW.ASYNC.S ;  /* 0x00000000000073c6 */ /* 0x004ea40000000000 */
[----:B--2---:R-:W-:Y:S06]  /*3220*/  BAR.SYNC.DEFER_BLOCKING 0x8, 0x80 ;  /* 0x0202000000007b1d */ /* 0x004fec0000010000 */
[----:B------:R-:W-:Y:S05]  /*3230*/  @P1 BRA `(.L_x_38) ;  /* 0x0000000000381947 */ /* 0x000fea0003800000 */
[----:B------:R-:W-:Y:S01]  /*3240*/  ELECT P2, URZ, PT ;  /* 0x0000000000ff782f */ /* 0x000fe20003840000 */
[----:B------:R-:W-:-:S12]  /*3250*/  BSSY.RECONVERGENT B0, `(.L_x_39) ;  /* 0x000000b000007945 */ /* 0x000fd80003800200 */
[----:B------:R-:W-:Y:S05]  /*3260*/  @!P2 BRA `(.L_x_40) ;  /* 0x000000000024a947 */ /* 0x000fea0003800000 */
[----:B------:R-:W2:Y:S01]  /*3270*/  LDCU.64 UR8, c[0x0][0x348] ;  /* 0x00006900ff0877ac */ /* 0x000ea20008000a00 */
[----:B------:R-:W-:Y:S02]  /*3280*/  R2UR UR5, R33 ;  /* 0x00000000210572ca */ /* 0x000fe400000e0000 */
[----:B------:R-:W-:Y:S02]  /*3290*/  R2UR UR4, R51 ;  /* 0x00000000330472ca */ /* 0x000fe400000e0000 */
[----:B------:R-:W-:-:S09]  /*32a0*/  R2UR UR6, R34 ;  /* 0x00000000220672ca */ /* 0x000fd200000e0000 */
[----:B------:R-:W-:Y:S02]  /*32b0*/  UIADD3 UR5, UPT, UPT, UR5, 0x20, URZ ;  /* 0x0000002005057890 */ /* 0x000fe4000fffe0ff */
[----:B--2---:R-:W-:-:S04]  /*32c0*/  UIADD3 UR8, UP0, UPT, UR8, 0x240, URZ ;  /* 0x0000024008087890 */ /* 0x004fc8000ff1e0ff */
[----:B------:R-:W-:-:S09]  /*32d0*/  UIADD3.X UR9, UPT, UPT, URZ, UR9, URZ, UP0, !UPT ;  /* 0x00000009ff097290 */ /* 0x000fd200087fe4ff */
[----:B------:R2:W-:Y:S02]  /*32e0*/  UTMASTG.2D [UR4], [UR8] ;  /* 0x00000004080073b5 */ /* 0x0005e40008008000 */
[----:B--2---:R0:W-:Y:S02]  /*32f0*/  UTMACMDFLUSH ;  /* 0x00000000000079b7 */ /* 0x0041e40000000000 */
.L_x_40:
[----:B------:R-:W-:Y:S05]  /*3300*/  BSYNC.RECONVERGENT B0 ;  /* 0x0000000000007941 */ /* 0x000fea0003800200 */
.L_x_39:
[----:B------:R-:W-:-:S04]  /*3310*/  DEPBAR.LE SB0, 0x1 ;  /* 0x000080400000791a */ /* 0x000fc80000000000 */
.L_x_38:
[----:B------:R-:W-:Y:S01]  /*3320*/  BAR.SYNC.DEFER_BLOCKING 0x8, 0x80 ;  /* 0x0202000000007b1d */ /* 0x000fe20000010000 */
[C---:B------:R-:W-:Y:S01]  /*3330*/  R2UR UR5, R32.reuse ;  /* 0x00000000200572ca */ /* 0x040fe200000e0000 */
[C---:B-1----:R-:W-:Y:S01]  /*3340*/  IMAD R36, R53.reuse, 0x2000, R30 ;  /* 0x0000200035247824 */ /* 0x042fe200078e021e */
[----:B------:R-:W-:Y:S01]  /*3350*/  R2UR UR4, R32 ;  /* 0x00000000200472ca */ /* 0x000fe200000e0000 */
[----:B------:R-:W-:Y:S02]  /*3360*/  IMAD R53, R53, 0x2000, R0 ;  /* 0x0000200035357824 */ /* 0x000fe400078e0200 */
[----:B------:R-:W-:-:S04]  /*3370*/  IMAD R49, R29, 0x80, R36 ;  /* 0x000000801d317824 */ /* 0x000fc800078e0224 */
[--C-:B------:R-:W-:Y:S02]  /*3380*/  IMAD R45, R28, 0x10, R49.reuse ;  /* 0x000000101c2d7824 */ /* 0x100fe400078e0231 */
[----:B------:R-:W-:Y:S02]  /*3390*/  IMAD R35, R27, 0x10, R49 ;  /* 0x000000101b237824 */ /* 0x000fe400078e0231 */
[----:B------:R-:W1:Y:S01]  /*33a0*/  LDTM.x8 R12, tmem[UR5+0x40] ;  /* 0x00004005000c79ee */ /* 0x000e6200081c0000 */
[C---:B------:R-:W-:Y:S02]  /*33b0*/  IMAD.IADD R45, R0.reuse, 0x1, R45 ;  /* 0x00000001002d7824 */ /* 0x040fe400078e022d */
[----:B------:R-:W-:Y:S01]  /*33c0*/  IMAD.IADD R35, R0, 0x1, R35 ;  /* 0x0000000100237824 */ /* 0x000fe200078e0223 */
[----:B------:R-:W-:Y:S01]  /*33d0*/  NOP ;  /* 0x0000000000007918 */ /* 0x000fe20000000000 */
[----:B-1----:R-:W1:Y:S01]  /*33e0*/  LDTM.x8 R4, tmem[UR4+0x48] ;  /* 0x00004804000479ee */ /* 0x002e6200081c0000 */
[----:B------:R-:W-:-:S02]  /*33f0*/  F2FP.BF16.F32.PACK_AB R40, R13, R12 ;  /* 0x0000000c0d28723e */ /* 0x000fc400000010ff */
[----:B------:R-:W-:Y:S02]  /*3400*/  F2FP.BF16.F32.PACK_AB R41, R15, R14 ;  /* 0x0000000e0f29723e */ /* 0x000fe400000010ff */
[----:B------:R-:W-:Y:S02]  /*3410*/  F2FP.BF16.F32.PACK_AB R42, R17, R16 ;  /* 0x00000010112a723e */ /* 0x000fe400000010ff */
[----:B------:R-:W-:-:S05]  /*3420*/  F2FP.BF16.F32.PACK_AB R43, R19, R18 ;  /* 0x00000012132b723e */ /* 0x000fca00000010ff */
[----:B------:R2:W-:Y:S01]  /*3430*/  STS.128 [R45], R40 ;  /* 0x000000282d007388 */ /* 0x0005e20000000c00 */
[----:B------:R-:W-:Y:S01]  /*3440*/  NOP ;  /* 0x0000000000007918 */ /* 0x000fe20000000000 */
[----:B-1----:R-:W-:Y:S02]  /*3450*/  F2FP.BF16.F32.PACK_AB R36, R5, R4 ;  /* 0x000000040524723e */ /* 0x002fe400000010ff */
[----:B------:R-:W-:Y:S01]  /*3460*/  F2FP.BF16.F32.PACK_AB R37, R7, R6 ;  /* 0x000000060725723e */ /* 0x000fe200000010ff */
[----:B------:R-:W1:Y:S01]  /*3470*/  LDTM.x8 R12, tmem[UR5+0x50] ;  /* 0x00005005000c79ee */ /* 0x000e6200081c0000 */
[----:B------:R-:W-:Y:S02]  /*3480*/  F2FP.BF16.F32.PACK_AB R38, R9, R8 ;  /* 0x000000080926723e */ /* 0x000fe400000010ff */
[----:B------:R-:W-:-:S05]  /*3490*/  F2FP.BF16.F32.PACK_AB R39, R11, R10 ;  /* 0x0000000a0b27723e */ /* 0x000fca00000010ff */
[----:B------:R2:W-:Y:S01]  /*34a0*/  STS.128 [R35], R36 ;  /* 0x0000002423007388 */ /* 0x0005e20000000c00 */
[----:B------:R-:W-:Y:S01]  /*34b0*/  NOP ;  /* 0x0000000000007918 */ /* 0x000fe20000000000 */
[----:B-1----:R-:W1:Y:S01]  /*34c0*/  LDTM.x8 R4, tmem[UR4+0x58] ;  /* 0x00005804000479ee */ /* 0x002e6200081c0000 */
[----:B------:R-:W-:Y:S02]  /*34d0*/  F2FP.BF16.F32.PACK_AB R12, R13, R12 ;  /* 0x0000000c0d0c723e */ /* 0x000fe400000010ff */
[----:B------:R-:W-:Y:S02]  /*34e0*/  F2FP.BF16.F32.PACK_AB R13, R15, R14 ;  /* 0x0000000e0f0d723e */ /* 0x000fe400000010ff */
[----:B------:R-:W-:Y:S01]  /*34f0*/  F2FP.BF16.F32.PACK_AB R14, R17, R16 ;  /* 0x00000010110e723e */ /* 0x000fe200000010ff */
[--C-:B------:R-:W-:Y:S01]  /*3500*/  IMAD R17, R26, 0x10, R49.reuse ;  /* 0x000000101a117824 */ /* 0x100fe200078e0231 */
[----:B------:R-:W-:Y:S01]  /*3510*/  F2FP.BF16.F32.PACK_AB R15, R19, R18 ;  /* 0x00000012130f723e */ /* 0x000fe200000010ff */
[----:B------:R-:W-:-:S02]  /*3520*/  IMAD R19, R25, 0x10, R49 ;  /* 0x0000001019137824 */ /* 0x000fc400078e0231 */
[C---:B------:R-:W-:Y:S02]  /*3530*/  IMAD.IADD R49, R0.reuse, 0x1, R17 ;  /* 0x0000000100317824 */ /* 0x040fe400078e0211 */
[----:B------:R-:W-:Y:S01]  /*3540*/  IMAD.IADD R50, R0, 0x1, R19 ;  /* 0x0000000100327824 */ /* 0x000fe200078e0213 */
[----:B-1----:R-:W-:Y:S02]  /*3550*/  F2FP.BF16.F32.PACK_AB R4, R5, R4 ;  /* 0x000000040504723e */ /* 0x002fe400000010ff */
[----:B------:R-:W-:Y:S01]  /*3560*/  F2FP.BF16.F32.PACK_AB R5, R7, R6 ;  /* 0x000000060705723e */ /* 0x000fe200000010ff */
[----:B------:R2:W-:Y:S01]  /*3570*/  STS.128 [R49], R12 ;  /* 0x0000000c31007388 */ /* 0x0005e20000000c00 */
[----:B------:R-:W-:Y:S01]  /*3580*/  F2FP.BF16.F32.PACK_AB R6, R9, R8 ;  /* 0x000000080906723e */ /* 0x000fe200000010ff */
[----:B------:R-:W-:Y:S01]  /*3590*/  NOP ;  /* 0x0000000000007918 */ /* 0x000fe20000000000 */
[----:B------:R-:W-:-:S05]  /*35a0*/  F2FP.BF16.F32.PACK_AB R7, R11, R10 ;  /* 0x0000000a0b07723e */ /* 0x000fca00000010ff */
[----:B------:R2:W-:Y:S01]  /*35b0*/  STS.128 [R50], R4 ;  /* 0x0000000432007388 */ /* 0x0005e20000000c00 */
[----:B------:R1:W-:Y:S06]  /*35c0*/  MEMBAR.ALL.CTA ;  /* 0x0000000000007992 */ /* 0x0003ec0000008000 */
[----:B-1----:R-:W1:Y:S02]  /*35d0*/  FENCE.VIEW.ASYNC.S ;  /* 0x00000000000073c6 */ /* 0x002e640000000000 */
        /* <DEDUP_REMOVED lines=8> */
[----:B------:R-:W-:-:S09]  /*3660*/  R2UR UR6, R34 ;  /* 0x00000000220672ca */ /* 0x000fd200000e0000 */
[----:B------:R-:W-:Y:S02]  /*3670*/  UIADD3 UR5, UPT, UPT, UR5, 0x40, URZ ;  /* 0x0000004005057890 */ /* 0x000fe4000fffe0ff */
[----:B-1----:R-:W-:-:S04]  /*3680*/  UIADD3 UR8, UP0, UPT, UR8, 0x240, URZ ;  /* 0x0000024008087890 */ /* 0x002fc8000ff1e0ff */
[----:B------:R-:W-:-:S09]  /*3690*/  UIADD3.X UR9, UPT, UPT, URZ, UR9, URZ, UP0, !UPT ;  /* 0x00000009ff097290 */ /* 0x000fd200087fe4ff */
[----:B------:R1:W-:Y:S02]  /*36a0*/  UTMASTG.2D [UR4], [UR8] ;  /* 0x00000004080073b5 */ /* 0x0003e40008008000 */
[----:B-1----:R0:W-:Y:S02]  /*36b0*/  UTMACMDFLUSH ;  /* 0x00000000000079b7 */ /* 0x0021e40000000000 */
.L_x_43:
[----:B------:R-:W-:Y:S05]  /*36c0*/  BSYNC.RECONVERGENT B0 ;  /* 0x0000000000007941 */ /* 0x000fea0003800200 */
.L_x_42:
[----:B------:R-:W-:-:S04]  /*36d0*/  DEPBAR.LE SB0, 0x1 ;  /* 0x000080400000791a */ /* 0x000fc80000000000 */
.L_x_41:
[----:B------:R-:W-:Y:S01]  /*36e0*/  BAR.SYNC.DEFER_BLOCKING 0x8, 0x80 ;  /* 0x0202000000007b1d */ /* 0x000fe20000010000 */
[C---:B------:R-:W-:Y:S02]  /*36f0*/  R2UR UR5, R32.reuse ;  /* 0x00000000200572ca */ /* 0x040fe400000e0000 */
[----:B------:R-:W-:-:S11]  /*3700*/  R2UR UR4, R32 ;  /* 0x00000000200472ca */ /* 0x000fd600000e0000 */
[----:B--2---:R-:W1:Y:S01]  /*3710*/  LDTM.x8 R12, tmem[UR5+0x60] ;  /* 0x00006005000c79ee */ /* 0x004e6200081c0000 */
[----:B------:R-:W-:Y:S01]  /*3720*/  NOP ;  /* 0x0000000000007918 */ /* 0x000fe20000000000 */
[----:B-1----:R-:W1:Y:S01]  /*3730*/  LDTM.x8 R4, tmem[UR4+0x68] ;  /* 0x00006804000479ee */ /* 0x002e6200081c0000 */
[----:B------:R-:W-:Y:S02]  /*3740*/  F2FP.BF16.F32.PACK_AB R40, R13, R12 ;  /* 0x0000000c0d28723e */ /* 0x000fe400000010ff */
[----:B------:R-:W-:Y:S02]  /*3750*/  F2FP.BF16.F32.PACK_AB R41, R15, R14 ;  /* 0x0000000e0f29723e */ /* 0x000fe400000010ff */
[----:B------:R-:W-:Y:S02]  /*3760*/  F2FP.BF16.F32.PACK_AB R42, R17, R16 ;  /* 0x00000010112a723e */ /* 0x000fe400000010ff */
[----:B------:R-:W-:Y:S02]  /*3770*/  F2FP.BF16.F32.PACK_AB R43, R19, R18 ;  /* 0x00000012132b723e */ /* 0x000fe400000010ff */
[----:B-1----:R-:W-:-:S03]  /*3780*/  F2FP.BF16.F32.PACK_AB R36, R5, R4 ;  /* 0x000000040524723e */ /* 0x002fc600000010ff */
[----:B------:R1:W-:Y:S01]  /*3790*/  STS.128 [R46], R40 ;  /* 0x000000282e007388 */ /* 0x0003e20000000c00 */
[----:B------:R-:W-:Y:S01]  /*37a0*/  F2FP.BF16.F32.PACK_AB R37, R7, R6 ;  /* 0x000000060725723e */ /* 0x000fe200000010ff */
[----:B------:R-:W-:Y:S01]  /*37b0*/  NOP ;  /* 0x0000000000007918 */ /* 0x000fe20000000000 */
[----:B------:R-:W-:Y:S01]  /*37c0*/  F2FP.BF16.F32.PACK_AB R38, R9, R8 ;  /* 0x000000080926723e */ /* 0x000fe200000010ff */
[----:B------:R-:W2:Y:S01]  /*37d0*/  LDTM.x8 R12, tmem[UR5+0x70] ;  /* 0x00007005000c79ee */ /* 0x000ea200081c0000 */
[----:B------:R-:W-:-:S05]  /*37e0*/  F2FP.BF16.F32.PACK_AB R39, R11, R10 ;  /* 0x0000000a0b27723e */ /* 0x000fca00000010ff */
[----:B------:R1:W-:Y:S01]  /*37f0*/  STS.128 [R44], R36 ;  /* 0x000000242c007388 */ /* 0x0003e20000000c00 */
[----:B------:R-:W-:Y:S01]  /*3800*/  NOP ;  /* 0x0000000000007918 */ /* 0x000fe20000000000 */
[----:B--2---:R-:W2:Y:S01]  /*3810*/  LDTM.x8 R4, tmem[UR4+0x78] ;  /* 0x00007804000479ee */ /* 0x004ea200081c0000 */
[----:B------:R-:W-:Y:S02]  /*3820*/  F2FP.BF16.F32.PACK_AB R12, R13, R12 ;  /* 0x0000000c0d0c723e */ /* 0x000fe400000010ff */
[----:B------:R-:W-:Y:S02]  /*3830*/  F2FP.BF16.F32.PACK_AB R13, R15, R14 ;  /* 0x0000000e0f0d723e */ /* 0x000fe400000010ff */
[----:B------:R-:W-:Y:S02]  /*3840*/  F2FP.BF16.F32.PACK_AB R14, R17, R16 ;  /* 0x00000010110e723e */ /* 0x000fe400000010ff */
[----:B------:R-:W-:Y:S02]  /*3850*/  F2FP.BF16.F32.PACK_AB R15, R19, R18 ;  /* 0x00000012130f723e */ /* 0x000fe400000010ff */
[----:B--2---:R-:W-:-:S03]  /*3860*/  F2FP.BF16.F32.PACK_AB R4, R5, R4 ;  /* 0x000000040504723e */ /* 0x004fc600000010ff */
[----:B------:R1:W-:Y:S01]  /*3870*/  STS.128 [R47], R12 ;  /* 0x0000000c2f007388 */ /* 0x0003e20000000c00 */
[----:B------:R-:W-:Y:S01]  /*3880*/  F2FP.BF16.F32.PACK_AB R5, R7, R6 ;  /* 0x000000060705723e */ /* 0x000fe200000010ff */
[----:B------:R-:W-:Y:S01]  /*3890*/  NOP ;  /* 0x0000000000007918 */ /* 0x000fe20000000000 */
[----:B------:R-:W-:Y:S02]  /*38a0*/  F2FP.BF16.F32.PACK_AB R6, R9, R8 ;  /* 0x000000080906723e */ /* 0x000fe400000010ff */
        /* <DEDUP_REMOVED lines=18> */
.L_x_46:
[----:B------:R-:W-:Y:S05]  /*39d0*/  BSYNC.RECONVERGENT B0 ;  /* 0x0000000000007941 */ /* 0x000fea0003800200 */
.L_x_45:
[----:B------:R-:W-:-:S04]  /*39e0*/  DEPBAR.LE SB0, 0x1 ;  /* 0x000080400000791a */ /* 0x000fc80000000000 */
.L_x_44:
[----:B------:R-:W-:Y:S01]  /*39f0*/  BAR.SYNC.DEFER_BLOCKING 0x8, 0x80 ;  /* 0x0202000000007b1d */ /* 0x000fe20000010000 */
[----:B------:R-:W-:Y:S01]  /*3a00*/  R2UR UR5, R32 ;  /* 0x00000000200572ca */ /* 0x000fe200000e0000 */
[----:B------:R-:W-:Y:S01]  /*3a10*/  VIADD R2, R2, 0x32e88 ;  /* 0x00032e8802027836 */ /* 0x000fe20000000000 */
[----:B------:R-:W-:-:S04]  /*3a20*/  R2UR UR4, R32 ;  /* 0x00000000200472ca */ /* 0x000fc800000e0000 */
[----:B------:R-:W-:-:S07]  /*3a30*/  PRMT R2, RZ, 0x654, R2 ;  /* 0x00000654ff027816 */ /* 0x000fce0000000002 */
[----:B-1----:R-:W1:Y:S01]  /*3a40*/  LDTM.x8 R12, tmem[UR5+0x80] ;  /* 0x00008005000c79ee */ /* 0x002e6200081c0000 */
        /* <DEDUP_REMOVED lines=27> */
[----:B------:R-:W-:Y:S01]  /*3c00*/  NOP ;  /* 0x0000000000007918 */ /* 0x000fe20000000000 */
[----:B------:R1:W-:Y:S01]  /*3c10*/  SYNCS.ARRIVE.TRANS64.RED.A1T0 RZ, [R2+URZ], RZ ;  /* 0x000000ff02ff79a7 */ /* 0x0003e200081004ff */
        /* <DEDUP_REMOVED lines=16> */
.L_x_48:
[----:B------:R-:W-:Y:S05]  /*3d20*/  BSYNC.RECONVERGENT B0 ;  /* 0x0000000000007941 */ /* 0x000fea0003800200 */
.L_x_47:
[----:B------:R-:W-:Y:S02]  /*3d30*/  IADD3 R24, PT, PT, R24, 0x94, RZ ;  /* 0x0000009418187810 */ /* 0x000fe40007ffe0ff */
[----:B------:R-:W-:Y:S01]  /*3d40*/  IADD3 R31, PT, PT, R31, 0x94, RZ ;  /* 0x000000941f1f7810 */ /* 0x000fe20007ffe0ff */
[----:B------:R-:W-:Y:S06]  /*3d50*/  @P0 BRA `(.L_x_49) ;  /* 0xffffffe800cc0947 */ /* 0x000fec000383ffff */
.L_x_32:
[----:B------:R-:W-:-:S13]  /*3d60*/  ISETP.NE.AND P0, PT, R3, 0x3, PT ;  /* 0x000000030300780c */ /* 0x000fda0003f05270 */
[----:B------:R-:W-:Y:S05]  /*3d70*/  @P0 EXIT ;  /* 0x000000000000094d */ /* 0x000fea0003800000 */
[----:B------:R-:W-:Y:S05]  /*3d80*/  WARPSYNC.ALL ;  /* 0x0000000000007948 */ /* 0x000fea0003800000 */
[----:B------:R-:W-:Y:S01]  /*3d90*/  NOP ;  /* 0x0000000000007918 */ /* 0x000fe20000000000 */
[----:B------:R-:W2:Y:S01]  /*3da0*/  S2UR UR5, SR_CgaCtaId ;  /* 0x00000000000579c3 */ /* 0x000ea20000008800 */
[----:B------:R-:W-:Y:S02]  /*3db0*/  UMOV UR4, 0x50 ;  /* 0x0000005000047882 */ /* 0x000fe40000000000 */
[----:B--2---:R-:W-:-:S09]  /*3dc0*/  ULEA UR5, UR5, UR4, 0x18 ;  /* 0x0000000405057291 */ /* 0x004fd2000f8ec0ff */
[----:B-1----:R-:W1:Y:S02]  /*3dd0*/  LDS R2, [UR5] ;  /* 0x00000005ff027984 */ /* 0x002e640008000800 */
[----:B-1----:R-:W-:-:S04]  /*3de0*/  LOP3.LUT R0, R2, 0xffff, RZ, 0xc0, !PT ;  /* 0x0000ffff02007812 */ /* 0x002fc800078ec0ff */
[----:B------:R-:W-:-:S13]  /*3df0*/  ISETP.NE.AND P0, PT, R0, 0xffff, PT ;  /* 0x0000ffff0000780c */ /* 0x000fda0003f05270 */
[----:B------:R-:W-:Y:S05]  /*3e00*/  @P0 BRA `(.L_x_50) ;  /* 0x0000000000480947 */ /* 0x000fea0003800000 */
[----:B------:R-:W-:-:S04]  /*3e10*/  SHF.R.U32.HI R0, RZ, 0x10, R2 ;  /* 0x00000010ff007819 */ /* 0x000fc80000011602 */
[----:B------:R-:W-:-:S04]  /*3e20*/  LOP3.LUT R0, R0, 0x1, RZ, 0xc0, !PT ;  /* 0x0000000100007812 */ /* 0x000fc800078ec0ff */
[----:B------:R-:W-:-:S13]  /*3e30*/  ISETP.NE.AND P0, PT, R0, 0x1, PT ;  /* 0x000000010000780c */ /* 0x000fda0003f05270 */
[----:B------:R-:W-:Y:S05]  /*3e40*/  @P0 BRA `(.L_x_51) ;  /* 0x00000000002c0947 */ /* 0x000fea0003800000 */
[----:B------:R-:W1:Y:S01]  /*3e50*/  S2R R0, SR_LANEID ;  /* 0x0000000000007919 */ /* 0x000e620000000000 */
[----:B------:R-:W-:Y:S01]  /*3e60*/  IMAD.MOV.U32 R2, RZ, RZ, -0x20000 ;  /* 0xfffe0000ff027424 */ /* 0x000fe200078e00ff */
[----:B------:R-:W-:Y:S02]  /*3e70*/  VOTEU.ANY UR6, UPT, PT ;  /* 0x0000000000067886 */ /* 0x000fe400038e0100 */
[----:B------:R-:W-:Y:S01]  /*3e80*/  UFLO.U32 UR6, UR6 ;  /* 0x00000006000672bd */ /* 0x000fe200080e0000 */
[----:B------:R-:W2:Y:S05]  /*3e90*/  REDUX UR4, R2 ;  /* 0x00000000020473c4 */ /* 0x000eaa0000000000 */
[----:B-1----:R-:W-:-:S02]  /*3ea0*/  ISETP.EQ.U32.AND P0, PT, R0, UR6, PT ;  /* 0x0000000600007c0c */ /* 0x002fc4000bf02070 */
[----:B--2---:R-:W-:Y:S01]  /*3eb0*/  MOV R0, UR4 ;  /* 0x0000000400007c02 */ /* 0x004fe20008000f00 */
[----:B------:R-:W-:-:S05]  /*3ec0*/  UMOV UR4, 0xfffe0000 ;  /* 0xfffe000000047882 */ /* 0x000fca0000000000 */
[----:B------:R1:W-:Y:S05]  /*3ed0*/  UTCATOMSWS.AND URZ, UR4 ;  /* 0x0000000400ff79e3 */ /* 0x0003ea0008000000 */
[----:B------:R1:W-:Y:S01]  /*3ee0*/  @P0 ATOMS.AND RZ, [UR5], R0 ;  /* 0x00000000ffff098c */ /* 0x0003e2000a800005 */
[----:B------:R-:W-:Y:S05]  /*3ef0*/  BRA `(.L_x_52) ;  /* 0x0000000000147947 */ /* 0x000fea0003800000 */
.L_x_51:
[----:B------:R-:W-:Y:S02]  /*3f00*/  MOV R2, 0x3f20 ;  /* 0x00003f2000027802 */ /* 0x000fe40000000f00 */
[----:B------:R-:W-:Y:S05]  /*3f10*/  CALL.REL.NOINC `($__internal_0_$__cuda_sm10x_tcgen05_guardrail_trap_col_being_dealloced_not_returned_by_alloc) ;  /* 0x0000000400007944 */ /* 0x000fea0003c00000 */
[----:B------:R-:W-:Y:S05]  /*3f20*/  BRA `(.L_x_52) ;  /* 0x0000000000087947 */ /* 0x000fea0003800000 */
.L_x_50:
[----:B------:R-:W-:Y:S02]  /*3f30*/  MOV R2, 0x3f50 ;  /* 0x00003f5000027802 */ /* 0x000fe40000000f00 */
[----:B------:R-:W-:Y:S05]  /*3f40*/  CALL.REL.NOINC `($__internal_2_$__cuda_sm10x_tcgen05_guardrail_trap_unallocated_columns_being_dealloced) ;  /* 0x00000004000c7944 */ /* 0x000fea0003c00000 */
.L_x_52:
[----:B------:R-:W-:Y:S01]  /*3f50*/  NOP ;  /* 0x0000000000007918 */ /* 0x000fe20000000000 */
[----:B-1----:R-:W-:Y:S05]  /*3f60*/  EXIT ;  /* 0x000000000000794d */ /* 0x002fea0003800000 */
.L_x_14:
[----:B------:R-:W-:-:S07]  /*3f70*/  MOV R4, R5 ;  /* 0x0000000500047202 */ /* 0x000fce0000000f00 */
.L_x_53:
[----:B-1----:R1:W2:Y:S02]  /*3f80*/  SYNCS.PHASECHK.TRANS64.TRYWAIT P0, [R2+URZ+0x32e00], R5 ;  /* 0x032e0005020075a7 */ /* 0x0022a400080011ff */
[----:B--2---:R-:W-:Y:S05]  /*3f90*/  @!P0 NANOSLEEP.SYNCS 0x989680 ;  /* 0x009896800000895d */ /* 0x004fea0003900000 */
[----:B------:R-:W2:Y:S02]  /*3fa0*/  @!P0 SYNCS.PHASECHK.TRANS64 P0, [R2+URZ+0x32e00], R5 ;  /* 0x032e0005020085a7 */ /* 0x000ea400080010ff */
[----:B--2---:R-:W-:Y:S05]  /*3fb0*/  @!P0 BRA `(.L_x_53) ;  /* 0xfffffffc00f08947 */ /* 0x004fea000383ffff */
[----:B------:R-:W-:Y:S05]  /*3fc0*/  BRA `(.L_x_54) ;  /* 0xffffffc800ac7947 */ /* 0x000fea000383ffff */
.L_x_18:
[----:B------:R-:W-:Y:S02]  /*3fd0*/  MOV R8, UR10 ;  /* 0x0000000a00087c02 */ /* 0x000fe40008000f00 */
[----:B------:R-:W-:Y:S02]  /*3fe0*/  MOV R9, UR10 ;  /* 0x0000000a00097c02 */ /* 0x000fe40008000f00 */
[----:B------:R-:W-:-:S07]  /*3ff0*/  MOV R0, UR9 ;  /* 0x0000000900007c02 */ /* 0x000fce0008000f00 */
.L_x_55:
[----:B-1----:R1:W2:Y:S02]  /*4000*/  SYNCS.PHASECHK.TRANS64.TRYWAIT P0, [R0+URZ+0x32e88], R9 ;  /* 0x032e8809000075a7 */ /* 0x0022a400080011ff */
[----:B--2---:R-:W-:Y:S05]  /*4010*/  @!P0 NANOSLEEP.SYNCS 0x989680 ;  /* 0x009896800000895d */ /* 0x004fea0003900000 */
[----:B------:R-:W2:Y:S02]  /*4020*/  @!P0 SYNCS.PHASECHK.TRANS64 P0, [R0+URZ+0x32e88], R9 ;  /* 0x032e8809000085a7 */ /* 0x000ea400080010ff */
[----:B--2---:R-:W-:Y:S05]  /*4030*/  @!P0 BRA `(.L_x_55) ;  /* 0xfffffffc00f08947 */ /* 0x004fea000383ffff */
[----:B------:R-:W-:Y:S05]  /*4040*/  BRA `(.L_x_56) ;  /* 0xffffffd0003c7947 */ /* 0x000fea000383ffff */
.L_x_19:
[----:B------:R-:W-:Y:S02]  /*4050*/  MOV R2, UR10 ;  /* 0x0000000a00027c02 */ /* 0x000fe40008000f00 */
[----:B------:R-:W-:Y:S07]  /*4060*/  MOV R8, R9 ;  /* 0x0000000900087202 */ /* 0x000fee0000000f00 */
.L_x_57:
[----:B-1----:R1:W2:Y:S02]  /*4070*/  SYNCS.PHASECHK.TRANS64.TRYWAIT P0, [R2+URZ+0x32e50], R9 ;  /* 0x032e5009020075a7 */ /* 0x0022a400080011ff */
[----:B--2---:R-:W-:Y:S05]  /*4080*/  @!P0 NANOSLEEP.SYNCS 0x989680 ;  /* 0x009896800000895d */ /* 0x004fea0003900000 */
[----:B------:R-:W2:Y:S02]  /*4090*/  @!P0 SYNCS.PHASECHK.TRANS64 P0, [R2+URZ+0x32e50], R9 ;  /* 0x032e5009020085a7 */ /* 0x000ea400080010ff */
[----:B--2---:R-:W-:Y:S05]  /*40a0*/  @!P0 BRA `(.L_x_57) ;  /* 0xfffffffc00f08947 */ /* 0x004fea000383ffff */
[----:B------:R-:W-:Y:S05]  /*40b0*/  BRA `(.L_x_58) ;  /* 0xffffffd000407947 */ /* 0x000fea000383ffff */
.L_x_21:
[----:B------:R-:W-:Y:S02]  /*40c0*/  MOV R2, UR13 ;  /* 0x0000000d00027c02 */ /* 0x000fe40008000f00 */
[----:B------:R-:W-:Y:S07]  /*40d0*/  MOV R8, R9 ;  /* 0x0000000900087202 */ /* 0x000fee0000000f00 */
.L_x_59:
[----:B-1----:R1:W2:Y:S02]  /*40e0*/  SYNCS.PHASECHK.TRANS64.TRYWAIT P0, [R2+URZ+0x32e50], R9 ;  /* 0x032e5009020075a7 */ /* 0x0022a400080011ff */
[----:B--2---:R-:W-:Y:S05]  /*40f0*/  @!P0 NANOSLEEP.SYNCS 0x989680 ;  /* 0x009896800000895d */ /* 0x004fea0003900000 */
[----:B------:R-:W2:Y:S02]  /*4100*/  @!P0 SYNCS.PHASECHK.TRANS64 P0, [R2+URZ+0x32e50], R9 ;  /* 0x032e5009020085a7 */ /* 0x000ea400080010ff */
[----:B--2---:R-:W-:Y:S05]  /*4110*/  @!P0 BRA `(.L_x_59) ;  /* 0xfffffffc00f08947 */ /* 0x004fea000383ffff */
[----:B------:R-:W-:Y:S05]  /*4120*/  BRA `(.L_x_60) ;  /* 0xffffffd400187947 */ /* 0x000fea000383ffff */
.L_x_25:
[----:B------:R-:W-:Y:S07]  /*4130*/  MOV R7, R6 ;  /* 0x0000000600077202 */ /* 0x000fee0000000f00 */
.L_x_61:
[----:B-1----:R1:W2:Y:S02]  /*4140*/  SYNCS.PHASECHK.TRANS64.TRYWAIT P0, [R23+URZ+0x28], R7 ;  /* 0x00002807170075a7 */ /* 0x0022a400080011ff */
[----:B--2---:R-:W-:Y:S05]  /*4150*/  @!P0 NANOSLEEP.SYNCS 0x989680 ;  /* 0x009896800000895d */ /* 0x004fea0003900000 */
[----:B------:R-:W2:Y:S02]  /*4160*/  @!P0 SYNCS.PHASECHK.TRANS64 P0, [R23+URZ+0x28], R7 ;  /* 0x00002807170085a7 */ /* 0x000ea400080010ff */
[----:B--2---:R-:W-:Y:S05]  /*4170*/  @!P0 BRA `(.L_x_61) ;  /* 0xfffffffc00f08947 */ /* 0x004fea000383ffff */
[----:B------:R-:W-:Y:S05]  /*4180*/  BRA `(.L_x_62) ;  /* 0xffffffd8008c7947 */ /* 0x000fea000383ffff */
.L_x_26:
[-C--:B------:R-:W-:Y:S02]  /*4190*/  MOV R30, R28.reuse ;  /* 0x0000001c001e7202 */ /* 0x080fe40000000f00 */
[----:B------:R-:W-:Y:S07]  /*41a0*/  MOV R31, R28 ;  /* 0x0000001c001f7202 */ /* 0x000fee0000000f00 */
.L_x_63:
[----:B-1----:R1:W2:Y:S02]  /*41b0*/  SYNCS.PHASECHK.TRANS64.TRYWAIT P0, [R29+URZ+0x28], R31 ;  /* 0x0000281f1d0075a7 */ /* 0x0022a400080011ff */
[----:B--2---:R-:W-:Y:S05]  /*41c0*/  @!P0 NANOSLEEP.SYNCS 0x989680 ;  /* 0x009896800000895d */ /* 0x004fea0003900000 */
[----:B------:R-:W2:Y:S02]  /*41d0*/  @!P0 SYNCS.PHASECHK.TRANS64 P0, [R29+URZ+0x28], R31 ;  /* 0x0000281f1d0085a7 */ /* 0x000ea400080010ff */
[----:B--2---:R-:W-:Y:S05]  /*41e0*/  @!P0 BRA `(.L_x_63) ;  /* 0xfffffffc00f08947 */ /* 0x004fea000383ffff */
[----:B------:R-:W-:Y:S05]  /*41f0*/  BRA `(.L_x_64) ;  /* 0xffffffdc00907947 */ /* 0x000fea000383ffff */
.L_x_27:
[----:B-1----:R-:W-:Y:S07]  /*4200*/  MOV R29, R28 ;  /* 0x0000001c001d7202 */ /* 0x002fee0000000f00 */
.L_x_65:
[----:B-1----:R1:W2:Y:S02]  /*4210*/  SYNCS.PHASECHK.TRANS64.TRYWAIT P1, [R15+URZ+0x28], R29 ;  /* 0x0000281d0f0075a7 */ /* 0x0022a400080211ff */
[----:B--2---:R-:W-:Y:S05]  /*4220*/  @!P1 NANOSLEEP.SYNCS 0x989680 ;  /* 0x009896800000995d */ /* 0x004fea0003900000 */
[----:B------:R-:W2:Y:S02]  /*4230*/  @!P1 SYNCS.PHASECHK.TRANS64 P1, [R15+URZ+0x28], R29 ;  /* 0x0000281d0f0095a7 */ /* 0x000ea400080210ff */
[----:B--2---:R-:W-:Y:S05]  /*4240*/  @!P1 BRA `(.L_x_65) ;  /* 0xfffffffc00f09947 */ /* 0x004fea000383ffff */
[----:B------:R-:W-:Y:S05]  /*4250*/  BRA `(.L_x_66) ;  /* 0xffffffe000047947 */ /* 0x000fea000383ffff */
.L_x_28:
[----:B-1----:R-:W-:Y:S07]  /*4260*/  MOV R31, R30 ;  /* 0x0000001e001f7202 */ /* 0x002fee0000000f00 */
.L_x_67:
[----:B-1----:R1:W2:Y:S02]  /*4270*/  SYNCS.PHASECHK.TRANS64.TRYWAIT P0, [R7+URZ+0x28], R31 ;  /* 0x0000281f070075a7 */ /* 0x0022a400080011ff */
[----:B--2---:R-:W-:Y:S05]  /*4280*/  @!P0 NANOSLEEP.SYNCS 0x989680 ;  /* 0x009896800000895d */ /* 0x004fea0003900000 */
[----:B------:R-:W2:Y:S02]  /*4290*/  @!P0 SYNCS.PHASECHK.TRANS64 P0, [R7+URZ+0x28], R31 ;  /* 0x0000281f070085a7 */ /* 0x000ea400080010ff */
[----:B--2---:R-:W-:Y:S05]  /*42a0*/  @!P0 BRA `(.L_x_67) ;  /* 0xfffffffc00f08947 */ /* 0x004fea000383ffff */
[----:B------:R-:W-:Y:S05]  /*42b0*/  BRA `(.L_x_68) ;  /* 0xffffffe000587947 */ /* 0x000fea000383ffff */
.L_x_33:
[----:B------:R-:W-:-:S07]  /*42c0*/  MOV R4, R5 ;  /* 0x0000000500047202 */ /* 0x000fce0000000f00 */
.L_x_69:
[----:B-1----:R1:W2:Y:S02]  /*42d0*/  SYNCS.PHASECHK.TRANS64.TRYWAIT P1, [R2+URZ+0x32e78], R5 ;  /* 0x032e7805020075a7 */ /* 0x0022a400080211ff */
[----:B--2---:R-:W-:Y:S05]  /*42e0*/  @!P1 NANOSLEEP.SYNCS 0x989680 ;  /* 0x009896800000995d */ /* 0x004fea0003900000 */
[----:B------:R-:W2:Y:S02]  /*42f0*/  @!P1 SYNCS.PHASECHK.TRANS64 P1, [R2+URZ+0x32e78], R5 ;  /* 0x032e7805020095a7 */ /* 0x000ea400080210ff */
[----:B--2---:R-:W-:Y:S05]  /*4300*/  @!P1 BRA `(.L_x_69) ;  /* 0xfffffffc00f09947 */ /* 0x004fea000383ffff */
[----:B------:R-:W-:Y:S05]  /*4310*/  BRA `(.L_x_70) ;  /* 0xffffffe400c87947 */ /* 0x000fea000383ffff */
        .weak           $__internal_0_$__cuda_sm10x_tcgen05_guardrail_trap_col_being_dealloced_not_returned_by_alloc
        .type           $__internal_0_$__cuda_sm10x_tcgen05_guardrail_trap_col_being_dealloced_not_returned_by_alloc,@function
        .size           $__internal_0_$__cuda_sm10x_tcgen05_guardrail_trap_col_being_dealloced_not_returned_by_alloc,($__internal_1_$__cuda_sm10x_tcgen05_guardrail_trap_phase_invalid_during_alloc - $__internal_0_$__cuda_sm10x_tcgen05_guardrail_trap_col_being_dealloced_not_returned_by_alloc)
$__internal_0_$__cuda_sm10x_tcgen05_guardrail_trap_col_being_dealloced_not_returned_by_alloc:
[----:B------:R-:W-:Y:S05]  /*4320*/  BPT.TRAP 0x1 ;  /* 0x000000040000795c */ /* 0x000fea0000300000 */
[----:B------:R-:W-:-:S04]  /*4330*/  HFMA2 R3, -RZ, RZ, 0, 0 ;  /* 0x00000000ff037431 */ /* 0x000fc800000001ff */
[----:B------:R-:W-:Y:S05]  /*4340*/  RET.REL.NODEC R2 `(_ZN9deep_gemm24sm100_fp8_gemm_1d1d_implILN4cute4UMMA5MajorE0ELS3_0ELj0ELj4096ELj7168ELj128ELj160ELj128ELj64ELj128ELj128ELj64ELj5ELj128ELj128ELj1ELb0ELj148ELNS_8GemmTypeE1ELb0EN7cutlass10bfloat16_tENS_16EpilogueIdentityEEEvPijjj14CUtensorMap_stS9_S9_S9_S9_) ;  /* 0xffffffbc022c7950 */ /* 0x000fea0003c3ffff */
        .weak           $__internal_1_$__cuda_sm10x_tcgen05_guardrail_trap_phase_invalid_during_alloc
        .type           $__internal_1_$__cuda_sm10x_tcgen05_guardrail_trap_phase_invalid_during_alloc,@function
        .size           $__internal_1_$__cuda_sm10x_tcgen05_guardrail_trap_phase_invalid_during_alloc,($__internal_2_$__cuda_sm10x_tcgen05_guardrail_trap_unallocated_columns_being_dealloced - $__internal_1_$__cuda_sm10x_tcgen05_guardrail_trap_phase_invalid_during_alloc)
$__internal_1_$__cuda_sm10x_tcgen05_guardrail_trap_phase_invalid_during_alloc:
[----:B------:R-:W-:Y:S05]  /*4350*/  BPT.TRAP 0x1 ;  /* 0x000000040000795c */ /* 0x000fea0000300000 */
[----:B------:R-:W-:-:S04]  /*4360*/  MOV R5, 0x0 ;  /* 0x0000000000057802 */ /* 0x000fc80000000f00 */
[----:B------:R-:W-:Y:S05]  /*4370*/  RET.REL.NODEC R4 `(_ZN9deep_gemm24sm100_fp8_gemm_1d1d_implILN4cute4UMMA5MajorE0ELS3_0ELj0ELj4096ELj7168ELj128ELj160ELj128ELj64ELj128ELj128ELj64ELj5ELj128ELj128ELj1ELb0ELj148ELNS_8GemmTypeE1ELb0EN7cutlass10bfloat16_tENS_16EpilogueIdentityEEEvPijjj14CUtensorMap_stS9_S9_S9_S9_) ;  /* 0xffffffbc04207950 */ /* 0x000fea0003c3ffff */
        .weak           $__internal_2_$__cuda_sm10x_tcgen05_guardrail_trap_unallocated_columns_being_dealloced
        .type           $__internal_2_$__cuda_sm10x_tcgen05_guardrail_trap_unallocated_columns_being_dealloced,@function
        .size           $__internal_2_$__cuda_sm10x_tcgen05_guardrail_trap_unallocated_columns_being_dealloced,($__internal_3_$__cuda_sm20_div_u16 - $__internal_2_$__cuda_sm10x_tcgen05_guardrail_trap_unallocated_columns_being_dealloced)
$__internal_2_$__cuda_sm10x_tcgen05_guardrail_trap_unallocated_columns_being_dealloced:
[----:B------:R-:W-:Y:S05]  /*4380*/  BPT.TRAP 0x1 ;  /* 0x000000040000795c */ /* 0x000fea0000300000 */
[----:B------:R-:W-:-:S04]  /*4390*/  HFMA2 R3, -RZ, RZ, 0, 0 ;  /* 0x00000000ff037431 */ /* 0x000fc800000001ff */
[----:B------:R-:W-:Y:S05]  /*43a0*/  RET.REL.NODEC R2 `(_ZN9deep_gemm24sm100_fp8_gemm_1d1d_implILN4cute4UMMA5MajorE0ELS3_0ELj0ELj4096ELj7168ELj128ELj160ELj128ELj64ELj128ELj128ELj64ELj5ELj128ELj128ELj1ELb0ELj148ELNS_8GemmTypeE1ELb0EN7cutlass10bfloat16_tENS_16EpilogueIdentityEEEvPijjj14CUtensorMap_stS9_S9_S9_S9_) ;  /* 0xffffffbc02147950 */ /* 0x000fea0003c3ffff */
        .weak           $__internal_3_$__cuda_sm20_div_u16
        .type           $__internal_3_$__cuda_sm20_div_u16,@function
        .size           $__internal_3_$__cuda_sm20_div_u16,(.L_x_75 - $__internal_3_$__cuda_sm20_div_u16)
$__internal_3_$__cuda_sm20_div_u16:
[----:B------:R-:W1:Y:S01]  /*43b0*/  I2F.U16 R7, R45 ;  /* 0x0000002d00077306 */ /* 0x000e620000101000 */
[----:B------:R-:W-:Y:S02]  /*43c0*/  IMAD.MOV.U32 R4, RZ, RZ, 0x4b800000 ;  /* 0x4b800000ff047424 */ /* 0x000fe400078e00ff */
[----:B------:R-:W-:Y:S02]  /*43d0*/  HFMA2 R37, -RZ, RZ, 0, 0 ;  /* 0x00000000ff257431 */ /* 0x000fe400000001ff */
[----:B------:R-:W-:-:S03]  /*43e0*/  IMAD.MOV.U32 R36, RZ, RZ, R2 ;  /* 0x000000ffff247224 */ /* 0x000fc600078e0002 */
[----:B------:R-:W-:Y:S01]  /*43f0*/  I2F.U16.RZ R6, R6 ;  /* 0x0000000600067306 */ /* 0x000fe2000010d000 */
[C---:B-1----:R-:W-:Y:S02]  /*4400*/  FSETP.GEU.AND P1, PT, |R7|.reuse, 1.175494350822287508e-38, PT ;  /* 0x008000000700780b */ /* 0x042fe40003f2e200 */
[----:B------:R-:W-:Y:S02]  /*4410*/  FSETP.GT.AND P3, PT, |R7|, 8.50705917302346158658e+37, PT ;  /* 0x7e8000000700780b */ /* 0x000fe40003f64200 */
[----:B------:R-:W-:Y:S02]  /*4420*/  FSEL R4, R4, 1, !P1 ;  /* 0x3f80000004047808 */ /* 0x000fe40004800000 */
[----:B------:R-:W-:Y:S02]  /*4430*/  ISETP.NE.U32.AND P1, PT, R45, RZ, PT ;  /* 0x000000ff2d00720c */ /* 0x000fe40003f25070 */
[----:B------:R-:W-:-:S05]  /*4440*/  FSEL R4, R4, 0.25, !P3 ;  /* 0x3e80000004047808 */ /* 0x000fca0005800000 */
[----:B------:R-:W-:-:S06]  /*4450*/  FMUL R7, R7, R4 ;  /* 0x0000000407077220 */ /* 0x000fcc0000400000 */
[----:B------:R-:W1:Y:S02]  /*4460*/  MUFU.RCP R7, R7 ;  /* 0x0000000700077308 */ /* 0x000e640000001000 */
[----:B-1----:R-:W-:-:S04]  /*4470*/  FMUL R11, R4, R7 ;  /* 0x00000007040b7220 */ /* 0x002fc80000400000 */
[----:B------:R-:W-:-:S04]  /*4480*/  VIADD R11, R11, 0x2 ;  /* 0x000000020b0b7836 */ /* 0x000fc80000000000 */
[----:B------:R-:W-:-:S04]  /*4490*/  FMUL.RZ R11, R6, R11 ;  /* 0x0000000b060b7220 */ /* 0x000fc8000040c000 */
[----:B------:R-:W1:Y:S02]  /*44a0*/  F2I.U32.TRUNC.NTZ R33, R11 ;  /* 0x0000000b00217305 */ /* 0x000e64000020f000 */
[----:B-1----:R-:W-:Y:S02]  /*44b0*/  LOP3.LUT R33, R33, 0xffff, RZ, 0xc0, !PT ;  /* 0x0000ffff21217812 */ /* 0x002fe400078ec0ff */
[----:B------:R-:W-:Y:S01]  /*44c0*/  @!P1 MOV R33, 0xffffffff ;  /* 0xffffffff00219802 */ /* 0x000fe20000000f00 */
[----:B------:R-:W-:Y:S06]  /*44d0*/  RET.REL.NODEC R36 `(_ZN9deep_gemm24sm100_fp8_gemm_1d1d_implILN4cute4UMMA5MajorE0ELS3_0ELj0ELj4096ELj7168ELj128ELj160ELj128ELj64ELj128ELj128ELj64ELj5ELj128ELj128ELj1ELb0ELj148ELNS_8GemmTypeE1ELb0EN7cutlass10bfloat16_tENS_16EpilogueIdentityEEEvPijjj14CUtensorMap_stS9_S9_S9_S9_) ;  /* 0xffffffb824c87950 */ /* 0x000fec0003c3ffff */
.L_x_71:
[----:B------:R-:W-:-:S00]  /*44e0*/  BRA `(.L_x_71) ;  /* 0xfffffffc00fc7947 */ /* 0x000fc0000383ffff */
[----:B------:R-:W-:-:S00]  /*44f0*/  NOP ;  /* 0x0000000000007918 */ /* 0x000fc00000000000 */
        /* <DEDUP_REMOVED lines=8> */
.L_x_75:


//--------------------- .nv.shared._ZN9deep_gemm24sm100_fp8_gemm_1d1d_implILN4cute4UMMA5MajorE0ELS3_0ELj0ELj4096ELj7168ELj128ELj160ELj128ELj64ELj128ELj128ELj64ELj5ELj128ELj128ELj1ELb0ELj148ELNS_8GemmTypeE1ELb0EN7cutlass10bfloat16_tENS_16EpilogueIdentityEEEvPijjj14CUtensorMap_stS9_S9_S9_S9_ --------------------------
	.section	.nv.shared._ZN9deep_gemm24sm100_fp8_gemm_1d1d_implILN4cute4UMMA5MajorE0ELS3_0ELj0ELj4096ELj7168ELj128ELj160ELj128ELj64ELj128ELj128ELj64ELj5ELj128ELj128ELj1ELb0ELj148ELNS_8GemmTypeE1ELb0EN7cutlass10bfloat16_tENS_16EpilogueIdentityEEEvPijjj14CUtensorMap_stS9_S9_S9_S9_,"aw",@nobits
	.sectionflags	@""
	.align	1024
	.zero		1024


//--------------------- .nv.shared.reserved.0     --------------------------
	.section	.nv.shared.reserved.0,"aw",@nobits
	.align	8
	.weak		__nv_reservedSMEM_offset_0_alias
	.size		__nv_reservedSMEM_offset_0_alias, 0, 64
	.other		__nv_reservedSMEM_offset_0_alias,@"STO_CUDA_RESERVED_SHARED STV_DEFAULT"
__nv_reservedSMEM_offset_0_alias:
	.zero		0
.nv.shared.reserved.0:
	.zero		64
	.weak		__nv_reservedSMEM_allocation_phase
	.type		__nv_reservedSMEM_allocation_phase,@object
	.size		__nv_reservedSMEM_allocation_phase,(.L_0 - __nv_reservedSMEM_allocation_phase)
__nv_reservedSMEM_allocation_phase:
	.zero		1
.L_0:
	.zero		7
	.weak		__nv_reservedSMEM_devtool_atexit_pc
	.type		__nv_reservedSMEM_devtool_atexit_pc,@object
	.size		__nv_reservedSMEM_devtool_atexit_pc,(__nv_reservedSMEM_allocation_mask - __nv_reservedSMEM_devtool_atexit_pc)
__nv_reservedSMEM_devtool_atexit_pc:
	.zero		8
	.weak		__nv_reservedSMEM_allocation_mask
	.type		__nv_reservedSMEM_allocation_mask,@object
	.size		__nv_reservedSMEM_allocation_mask,(.L_2 - __nv_reservedSMEM_allocation_mask)
__nv_reservedSMEM_allocation_mask:
	.zero		4
.L_2:


//--------------------- .nv.global                --------------------------
	.section	.nv.global,"aw",@nobits
.nv.global:
	.type		_ZN47_INTERNAL_74b5945e_9_kernel_cu_51bb24d7_28917014cute1_E,@object
	.size		_ZN47_INTERNAL_74b5945e_9_kernel_cu_51bb24d7_28917014cute1_E,(_ZN47_INTERNAL_74b5945e_9_kernel_cu_51bb24d7_28917014cuda3std3__45__cpo6cbeginE - _ZN47_INTERNAL_74b5945e_9_kernel_cu_51bb24d7_28917014cute1_E)
_ZN47_INTERNAL_74b5945e_9_kernel_cu_51bb24d7_28917014cute1_E:
	.zero		1
	.type		_ZN47_INTERNAL_74b5945e_9_kernel_cu_51bb24d7_28917014cuda3std3__45__cpo6cbeginE,@object
	.size		_ZN47_INTERNAL_74b5945e_9_kernel_cu_51bb24d7_28917014cuda3std3__45__cpo6cbeginE,(_ZN47_INTERNAL_74b5945e_9_kernel_cu_51bb24d7_28917014cuda3std3__48in_placeE - _ZN47_INTERNAL_74b5945e_9_kernel_cu_51bb24d7_28917014cuda3std3__45__cpo6cbeginE)
_ZN47_INTERNAL_74b5945e_9_kernel_cu_51bb24d7_28917014cuda3std3__45__cpo6cbeginE:
	.zero		1
	.type		_ZN47_INTERNAL_74b5945e_9_kernel_cu_51bb24d7_28917014cuda3std3__48in_placeE,@object
	.size		_ZN47_INTERNAL_74b5945e_9_kernel_cu_51bb24d7_28917014cuda3std3__48in_placeE,(_ZN47_INTERNAL_74b5945e_9_kernel_cu_51bb24d7_28917014cuda3std6ranges3__45__cpo9iter_moveE - _ZN47_INTERNAL_74b5945e_9_kernel_cu_51bb24d7_28917014cuda3std3__48in_placeE)
_ZN47_INTERNAL_74b5945e_9_kernel_cu_51bb24d7_28917014cuda3std3__48in_placeE:
	.zero		1
	.type		_ZN47_INTERNAL_74b5945e_9_kernel_cu_51bb24d7_28917014cuda3std6ranges3__45__cpo9iter_moveE,@object
	.size		_ZN47_INTERNAL_74b5945e_9_kernel_cu_51bb24d7_28917014cuda3std6ranges3__45__cpo9iter_moveE,(_ZN47_INTERNAL_74b5945e_9_kernel_cu_51bb24d7_28917014cuda3std3__45__cpo5beginE - _ZN47_INTERNAL_74b5945e_9_kernel_cu_51bb24d7_28917014cuda3std6ranges3__45__cpo9iter_moveE)
_ZN47_INTERNAL_74b5945e_9_kernel_cu_51bb24d7_28917014cuda3std6ranges3__45__cpo9iter_moveE:
	.zero		1
	.type		_ZN47_INTERNAL_74b5945e_9_kernel_cu_51bb24d7_28917014cuda3std3__45__cpo5beginE,@object
	.size		_ZN47_INTERNAL_74b5945e_9_kernel_cu_51bb24d7_28917014cuda3std3__45__cpo5beginE,(_ZN47_INTERNAL_74b5945e_9_kernel_cu_51bb24d7_28917014cuda3std3__449_GLOBAL__N__74b5945e_9_kernel_cu_51bb24d7_28917016ignoreE - _ZN47_INTERNAL_74b5945e_9_kernel_cu_51bb24d7_28917014cuda3std3__45__cpo5beginE)
_ZN47_INTERNAL_74b5945e_9_kernel_cu_51bb24d7_28917014cuda3std3__45__cpo5beginE:
	.zero		1
	.type		_ZN47_INTERNAL_74b5945e_9_kernel_cu_51bb24d7_28917014cuda3std3__449_GLOBAL__N__74b5945e_9_kernel_cu_51bb24d7_28917016ignoreE,@object
	.size		_ZN47_INTERNAL_74b5945e_9_kernel_cu_51bb24d7_28917014cuda3std3__449_GLOBAL__N__74b5945e_9_kernel_cu_51bb24d7_28917016ignoreE,(_ZN47_INTERNAL_74b5945e_9_kernel_cu_51bb24d7_28917014cute7productE - _ZN47_INTERNAL_74b5945e_9_kernel_cu_51bb24d7_28917014cuda3std3__449_GLOBAL__N__74b5945e_9_kernel_cu_51bb24d7_28917016ignoreE)
_ZN47_INTERNAL_74b5945e_9_kernel_cu_51bb24d7_28917014cuda3std3__449_GLOBAL__N__74b5945e_9_kernel_cu_51bb24d7_28917016ignoreE:
	.zero		1
	.type		_ZN47_INTERNAL_74b5945e_9_kernel_cu_51bb24d7_28917014cute7productE,@object
	.size		_ZN47_INTERNAL_74b5945e_9_kernel_cu_51bb24d7_28917014cute7productE,(_ZN47_INTERNAL_74b5945e_9_kernel_cu_51bb24d7_28917014cuda3std3__45__cpo3endE - _ZN47_INTERNAL_74b5945e_9_kernel_cu_51bb24d7_28917014cute7productE)
_ZN47_INTERNAL_74b5945e_9_kernel_cu_51bb24d7_28917014cute7productE:
	.zero		1
	.type		_ZN47_INTERNAL_74b5945e_9_kernel_cu_51bb24d7_28917014cuda3std3__45__cpo3endE,@object
	.size		_ZN47_INTERNAL_74b5945e_9_kernel_cu_51bb24d7_28917014cuda3std3__45__cpo3endE,(_ZN47_INTERNAL_74b5945e_9_kernel_cu_51bb24d7_28917014cuda3std3__419piecewise_constructE - _ZN47_INTERNAL_74b5945e_9_kernel_cu_51bb24d7_28917014cuda3std3__45__cpo3endE)
_ZN47_INTERNAL_74b5945e_9_kernel_cu_51bb24d7_28917014cuda3std3__45__cpo3endE:
	.zero		1
	.type		_ZN47_INTERNAL_74b5945e_9_kernel_cu_51bb24d7_28917014cuda3std3__419piecewise_constructE,@object
	.size		_ZN47_INTERNAL_74b5945e_9_kernel_cu_51bb24d7_28917014cuda3std3__419piecewise_constructE,(_ZN47_INTERNAL_74b5945e_9_kernel_cu_51bb24d7_28917014cuda3std3__45__cpo4cendE - _ZN47_INTERNAL_74b5945e_9_kernel_cu_51bb24d7_28917014cuda3std3__419piecewise_constructE)
_ZN47_INTERNAL_74b5945e_9_kernel_cu_51bb24d7_28917014cuda3std3__419piecewise_constructE:
	.zero		1
	.type		_ZN47_INTERNAL_74b5945e_9_kernel_cu_51bb24d7_28917014cuda3std3__45__cpo4cendE,@object
	.size		_ZN47_INTERNAL_74b5945e_9_kernel_cu_51bb24d7_28917014cuda3std3__45__cpo4cendE,(_ZN47_INTERNAL_74b5945e_9_kernel_cu_51bb24d7_28917014cuda3std6ranges3__45__cpo4swapE - _ZN47_INTERNAL_74b5945e_9_kernel_cu_51bb24d7_28917014cuda3std3__45__cpo4cendE)
_ZN47_INTERNAL_74b5945e_9_kernel_cu_51bb24d7_28917014cuda3std3__45__cpo4cendE:
	.zero		1
	.type		_ZN47_INTERNAL_74b5945e_9_kernel_cu_51bb24d7_28917014cuda3std6ranges3__45__cpo4swapE,@object
	.size		_ZN47_INTERNAL_74b5945e_9_kernel_cu_51bb24d7_28917014cuda3std6ranges3__45__cpo4swapE,(.L_10 - _ZN47_INTERNAL_74b5945e_9_kernel_cu_51bb24d7_28917014cuda3std6ranges3__45__cpo4swapE)
_ZN47_INTERNAL_74b5945e_9_kernel_cu_51bb24d7_28917014cuda3std6ranges3__45__cpo4swapE:
	.zero		1
.L_10:


//--------------------- .nv.constant0._ZN9deep_gemm24sm100_fp8_gemm_1d1d_implILN4cute4UMMA5MajorE0ELS3_0ELj0ELj4096ELj7168ELj128ELj160ELj128ELj64ELj128ELj128ELj64ELj5ELj128ELj128ELj1ELb0ELj148ELNS_8GemmTypeE1ELb0EN7cutlass10bfloat16_tENS_16EpilogueIdentityEEEvPijjj14CUtensorMap_stS9_S9_S9_S9_ --------------------------
	.section	.nv.constant0._ZN9deep_gemm24sm100_fp8_gemm_1d1d_implILN4cute4UMMA5MajorE0ELS3_0ELj0ELj4096ELj7168ELj128ELj160ELj128ELj64ELj128ELj128ELj64ELj5ELj128ELj128ELj1ELb0ELj148ELNS_8GemmTypeE1ELb0EN7cutlass10bfloat16_tENS_16EpilogueIdentityEEEvPijjj14CUtensorMap_stS9_S9_S9_S9_,"a",@progbits
	.sectionflags	@""
	.align	4
.nv.constant0._ZN9deep_gemm24sm100_fp8_gemm_1d1d_implILN4cute4UMMA5MajorE0ELS3_0ELj0ELj4096ELj7168ELj128ELj160ELj128ELj64ELj128ELj128ELj64ELj5ELj128ELj128ELj1ELb0ELj148ELNS_8GemmTypeE1ELb0EN7cutlass10bfloat16_tENS_16EpilogueIdentityEEEvPijjj14CUtensorMap_stS9_S9_S9_S9_:
	.zero		1600


//--------------------- SYMBOLS --------------------------

	.type		.nv.reservedSmem.offset0,@object
	.size		.nv.reservedSmem.offset0,0x4
	.type		.nv.reservedSmem.cap,@object
	.size		.nv.reservedSmem.cap,0x4
